//
// Generated by NVIDIA NVVM Compiler
//
// Compiler Build ID: CL-36424714
// Cuda compilation tools, release 13.0, V13.0.88
// Based on NVVM 20.0.0
//

.version 9.0
.target sm_100
.address_size 64

	// .globl	intervals_to_values

.visible .entry intervals_to_values(
	.param .u64 .ptr .align 1 intervals_to_values_param_0,
	.param .u64 .ptr .align 1 intervals_to_values_param_1,
	.param .u64 .ptr .align 1 intervals_to_values_param_2,
	.param .u64 .ptr .align 1 intervals_to_values_param_3,
	.param .u64 .ptr .align 1 intervals_to_values_param_4,
	.param .u64 .ptr .align 1 intervals_to_values_param_5,
	.param .u64 .ptr .align 1 intervals_to_values_param_6,
	.param .u32 intervals_to_values_param_7,
	.param .u32 intervals_to_values_param_8,
	.param .u32 intervals_to_values_param_9,
	.param .u32 intervals_to_values_param_10,
	.param .u32 intervals_to_values_param_11,
	.param .u64 .ptr .align 1 intervals_to_values_param_12
)
{
	.reg .pred 	%p<23>;
	.reg .b32 	%r<96>;
	.reg .b32 	%f<17>;
	.reg .b64 	%rd<51>;

	ld.param.u64 	%rd12, [intervals_to_values_param_0];
	ld.param.u64 	%rd13, [intervals_to_values_param_1];
	ld.param.u64 	%rd14, [intervals_to_values_param_2];
	ld.param.u64 	%rd15, [intervals_to_values_param_3];
	ld.param.u64 	%rd16, [intervals_to_values_param_4];
	ld.param.u64 	%rd17, [intervals_to_values_param_5];
	ld.param.u64 	%rd18, [intervals_to_values_param_6];
	ld.param.u32 	%r50, [intervals_to_values_param_7];
	ld.param.u32 	%r51, [intervals_to_values_param_8];
	ld.param.u32 	%r49, [intervals_to_values_param_11];
	ld.param.u64 	%rd19, [intervals_to_values_param_12];
	cvta.to.global.u64 	%rd1, %rd18;
	cvta.to.global.u64 	%rd2, %rd19;
	cvta.to.global.u64 	%rd3, %rd17;
	cvta.to.global.u64 	%rd4, %rd16;
	cvta.to.global.u64 	%rd5, %rd13;
	cvta.to.global.u64 	%rd6, %rd12;
	cvta.to.global.u64 	%rd7, %rd15;
	cvta.to.global.u64 	%rd8, %rd14;
	mov.u32 	%r52, %ctaid.x;
	mov.u32 	%r53, %ntid.x;
	mov.u32 	%r54, %tid.x;
	mad.lo.s32 	%r1, %r52, %r53, %r54;
	rem.s32 	%r2, %r1, %r51;
	mul.lo.s32 	%r3, %r51, %r50;
	rem.s32 	%r4, %r1, %r3;
	setp.ne.s32 	%p1, %r49, 1;
	@%p1 bra 	$L__BB0_15;
	ld.param.u32 	%r83, [intervals_to_values_param_10];
	div.s32 	%r67, %r1, %r3;
	rem.s32 	%r68, %r67, %r83;
	mul.wide.s32 	%rd35, %r4, 4;
	add.s64 	%rd36, %rd8, %rd35;
	ld.global.u32 	%r69, [%rd36];
	add.s64 	%rd37, %rd7, %rd35;
	ld.global.u32 	%r70, [%rd37];
	mul.wide.s32 	%rd38, %r2, 4;
	add.s64 	%rd9, %rd6, %rd38;
	add.s64 	%rd10, %rd5, %rd38;
	add.s32 	%r5, %r69, %r68;
	setp.ge.s32 	%p13, %r5, %r70;
	@%p13 bra 	$L__BB0_23;
	ld.param.u32 	%r82, [intervals_to_values_param_9];
	ld.global.u32 	%r71, [%rd10];
	ld.global.u32 	%r6, [%rd9];
	mul.wide.s32 	%rd39, %r5, 4;
	add.s64 	%rd40, %rd4, %rd39;
	ld.global.u32 	%r72, [%rd40];
	add.s64 	%rd41, %rd3, %rd39;
	ld.global.u32 	%r73, [%rd41];
	sub.s32 	%r74, %r72, %r6;
	max.s32 	%r7, %r74, 0;
	mul.lo.s32 	%r75, %r4, %r82;
	min.s32 	%r8, %r73, %r71;
	sub.s32 	%r76, %r75, %r6;
	add.s32 	%r77, %r76, %r8;
	add.s32 	%r91, %r7, %r75;
	add.s64 	%rd42, %rd1, %rd39;
	ld.global.f32 	%f1, [%rd42];
	setp.ge.s32 	%p14, %r91, %r77;
	@%p14 bra 	$L__BB0_23;
	add.s32 	%r78, %r6, %r7;
	sub.s32 	%r10, %r8, %r78;
	and.b32  	%r11, %r10, 15;
	sub.s32 	%r79, %r78, %r8;
	setp.gt.u32 	%p15, %r79, -16;
	@%p15 bra 	$L__BB0_6;
	and.b32  	%r80, %r10, -16;
	neg.s32 	%r84, %r80;
	add.s64 	%rd11, %rd2, 32;
$L__BB0_5:
	.pragma "nounroll";
	mul.wide.s32 	%rd43, %r91, 4;
	add.s64 	%rd44, %rd11, %rd43;
	st.global.f32 	[%rd44+-32], %f1;
	st.global.f32 	[%rd44+-28], %f1;
	st.global.f32 	[%rd44+-24], %f1;
	st.global.f32 	[%rd44+-20], %f1;
	st.global.f32 	[%rd44+-16], %f1;
	st.global.f32 	[%rd44+-12], %f1;
	st.global.f32 	[%rd44+-8], %f1;
	st.global.f32 	[%rd44+-4], %f1;
	st.global.f32 	[%rd44], %f1;
	st.global.f32 	[%rd44+4], %f1;
	st.global.f32 	[%rd44+8], %f1;
	st.global.f32 	[%rd44+12], %f1;
	st.global.f32 	[%rd44+16], %f1;
	st.global.f32 	[%rd44+20], %f1;
	st.global.f32 	[%rd44+24], %f1;
	st.global.f32 	[%rd44+28], %f1;
	add.s32 	%r91, %r91, 16;
	add.s32 	%r84, %r84, 16;
	setp.eq.s32 	%p16, %r84, 0;
	@%p16 bra 	$L__BB0_6;
	bra.uni 	$L__BB0_5;
$L__BB0_6:
	setp.eq.s32 	%p17, %r11, 0;
	@%p17 bra 	$L__BB0_23;
	and.b32  	%r36, %r10, 7;
	setp.lt.u32 	%p18, %r11, 8;
	@%p18 bra 	$L__BB0_9;
	mul.wide.s32 	%rd45, %r91, 4;
	add.s64 	%rd46, %rd2, %rd45;
	st.global.f32 	[%rd46], %f1;
	st.global.f32 	[%rd46+4], %f1;
	st.global.f32 	[%rd46+8], %f1;
	st.global.f32 	[%rd46+12], %f1;
	st.global.f32 	[%rd46+16], %f1;
	st.global.f32 	[%rd46+20], %f1;
	st.global.f32 	[%rd46+24], %f1;
	st.global.f32 	[%rd46+28], %f1;
	add.s32 	%r91, %r91, 8;
$L__BB0_9:
	setp.eq.s32 	%p19, %r36, 0;
	@%p19 bra 	$L__BB0_23;
	and.b32  	%r39, %r10, 3;
	setp.lt.u32 	%p20, %r36, 4;
	@%p20 bra 	$L__BB0_12;
	mul.wide.s32 	%rd47, %r91, 4;
	add.s64 	%rd48, %rd2, %rd47;
	st.global.f32 	[%rd48], %f1;
	st.global.f32 	[%rd48+4], %f1;
	st.global.f32 	[%rd48+8], %f1;
	st.global.f32 	[%rd48+12], %f1;
	add.s32 	%r91, %r91, 4;
$L__BB0_12:
	setp.eq.s32 	%p21, %r39, 0;
	@%p21 bra 	$L__BB0_23;
	neg.s32 	%r94, %r39;
$L__BB0_14:
	.pragma "nounroll";
	mul.wide.s32 	%rd49, %r91, 4;
	add.s64 	%rd50, %rd2, %rd49;
	st.global.f32 	[%rd50], %f1;
	add.s32 	%r91, %r91, 1;
	add.s32 	%r94, %r94, 1;
	setp.ne.s32 	%p22, %r94, 0;
	@%p22 bra 	$L__BB0_14;
	bra.uni 	$L__BB0_23;
$L__BB0_15:
	ld.param.u32 	%r81, [intervals_to_values_param_9];
	mul.wide.s32 	%rd20, %r4, 4;
	add.s64 	%rd21, %rd8, %rd20;
	ld.global.u32 	%r87, [%rd21];
	add.s64 	%rd22, %rd7, %rd20;
	ld.global.u32 	%r18, [%rd22];
	mul.wide.s32 	%rd23, %r2, 4;
	add.s64 	%rd24, %rd6, %rd23;
	ld.global.u32 	%r19, [%rd24];
	add.s64 	%rd25, %rd5, %rd23;
	ld.global.u32 	%r20, [%rd25];
	div.s32 	%r21, %r81, %r49;
	setp.ge.s32 	%p2, %r87, %r18;
	setp.lt.s32 	%p3, %r21, 1;
	or.pred  	%p4, %p2, %p3;
	@%p4 bra 	$L__BB0_23;
	cvt.rn.f32.s32 	%f2, %r49;
	mul.lo.s32 	%r22, %r21, %r4;
	mov.b32 	%r86, 0;
	mov.f32 	%f14, 0f00000000;
$L__BB0_17:
	mul.lo.s32 	%r25, %r86, %r49;
	add.s32 	%r26, %r25, %r49;
	mul.wide.s32 	%rd26, %r87, 4;
	add.s64 	%rd27, %rd4, %rd26;
	ld.global.u32 	%r56, [%rd27];
	add.s64 	%rd28, %rd3, %rd26;
	ld.global.u32 	%r57, [%rd28];
	sub.s32 	%r58, %r56, %r19;
	max.s32 	%r27, %r58, 0;
	min.s32 	%r59, %r57, %r20;
	sub.s32 	%r28, %r59, %r19;
	setp.lt.s32 	%p5, %r27, %r26;
	@%p5 bra 	$L__BB0_19;
	div.rn.f32 	%f9, %f14, %f2;
	add.s32 	%r60, %r86, %r22;
	mul.wide.s32 	%rd29, %r60, 4;
	add.s64 	%rd30, %rd2, %rd29;
	st.global.f32 	[%rd30], %f9;
	add.s32 	%r86, %r86, 1;
	mov.f32 	%f14, 0f00000000;
	bra.uni 	$L__BB0_22;
$L__BB0_19:
	min.s32 	%r61, %r26, %r28;
	max.s32 	%r62, %r25, %r27;
	sub.s32 	%r63, %r61, %r62;
	cvt.rn.f32.s32 	%f10, %r63;
	add.s64 	%rd32, %rd1, %rd26;
	ld.global.f32 	%f11, [%rd32];
	fma.rn.f32 	%f14, %f11, %f10, %f14;
	setp.lt.s32 	%p6, %r28, %r26;
	add.s32 	%r64, %r87, 1;
	setp.lt.s32 	%p7, %r64, %r18;
	and.pred  	%p8, %p6, %p7;
	@%p8 bra 	$L__BB0_21;
	div.rn.f32 	%f13, %f14, %f2;
	add.s32 	%r65, %r86, %r22;
	mul.wide.s32 	%rd33, %r65, 4;
	add.s64 	%rd34, %rd2, %rd33;
	st.global.f32 	[%rd34], %f13;
	add.s32 	%r86, %r86, 1;
	mov.f32 	%f14, 0f00000000;
$L__BB0_21:
	setp.lt.s32 	%p9, %r28, %r26;
	selp.u32 	%r66, 1, 0, %p9;
	add.s32 	%r87, %r87, %r66;
$L__BB0_22:
	setp.lt.s32 	%p10, %r87, %r18;
	setp.lt.s32 	%p11, %r86, %r21;
	and.pred  	%p12, %p10, %p11;
	@%p12 bra 	$L__BB0_17;
$L__BB0_23:
	ret;

}


// ===== COMPILED SASS (sm_100) =====

	.target	sm_100

	.elftype	@"ET_EXEC"


//--------------------- .note.nv.tkinfo           --------------------------
	.section	.note.nv.tkinfo,"",@"SHT_NOTE"
	.sectionflags	@"SHF_NOTE_NV_TKINFO"
	.tkinfo
        /*0018*/ 	.word	0x00000002
        /*0030*/ 	.string	""
        /*0030*/ 	.string	"ptxas"
        /*0030*/ 	.string	"Cuda compilation tools, release 13.0, V13.0.88"
        /*0030*/ 	.string	"Build cuda_13.0.r13.0/compiler.36424714_0"
        /*0030*/ 	.string	"-arch sm_100 -m 64 "



//--------------------- .note.nv.cuinfo           --------------------------
	.section	.note.nv.cuinfo,"",@"SHT_NOTE"
	.sectionflags	@"SHF_NOTE_NV_CUINFO"
        /*0018*/ 	.short	0x0002
        /*001a*/ 	.short	0x0064
        /*001c*/ 	.short	0x0082
	.zero		2


//--------------------- .nv.info                  --------------------------
	.section	.nv.info,"",@"SHT_CUDA_INFO"
	.align	4


	//----- nvinfo : EIATTR_REGCOUNT
	.align		4
        /*0000*/ 	.byte	0x04, 0x2f
        /*0002*/ 	.short	(.L_1 - .L_0)
	.align		4
.L_0:
        /*0004*/ 	.word	index@(intervals_to_values)
        /*0008*/ 	.word	0x0000001f


	//----- nvinfo : EIATTR_FRAME_SIZE
	.align		4
.L_1:
        /*000c*/ 	.byte	0x04, 0x11
        /*000e*/ 	.short	(.L_3 - .L_2)
	.align		4
.L_2:
        /*0010*/ 	.word	index@($__internal_0_$__cuda_sm3x_div_rn_noftz_f32_slowpath)
        /*0014*/ 	.word	0x00000000


	//----- nvinfo : EIATTR_FRAME_SIZE
	.align		4
.L_3:
        /*0018*/ 	.byte	0x04, 0x11
        /*001a*/ 	.short	(.L_5 - .L_4)
	.align		4
.L_4:
        /*001c*/ 	.word	index@(intervals_to_values)
        /*0020*/ 	.word	0x00000000


	//----- nvinfo : EIATTR_MIN_STACK_SIZE
	.align		4
.L_5:
        /*0024*/ 	.byte	0x04, 0x12
        /*0026*/ 	.short	(.L_7 - .L_6)
	.align		4
.L_6:
        /*0028*/ 	.word	index@(intervals_to_values)
        /*002c*/ 	.word	0x00000000
.L_7:


//--------------------- .nv.compat                --------------------------
	.section	.nv.compat,"",@"SHT_CUDA_COMPAT_INFO"
	.align	4
        /*0000*/ 	.byte	0x02, 0x09, 0x00, 0x00, 0x02, 0x02, 0x01, 0x00, 0x02, 0x05, 0x05, 0x00, 0x03, 0x07, 0x01, 0x01
        /*0010*/ 	.byte	0x02, 0x03, 0x00, 0x00, 0x02, 0x06, 0x01, 0x00, 0x04, 0x0b, 0x08, 0x00, 0x01, 0x00, 0x00, 0x00
        /*0020*/ 	.byte	0x00, 0x00, 0x00, 0x00


//--------------------- .nv.info.intervals_to_values --------------------------
	.section	.nv.info.intervals_to_values,"",@"SHT_CUDA_INFO"
	.sectionflags	@""
	.align	4


	//----- nvinfo : EIATTR_CUDA_API_VERSION
	.align		4
        /*0000*/ 	.byte	0x04, 0x37
        /*0002*/ 	.short	(.L_9 - .L_8)
.L_8:
        /*0004*/ 	.word	0x00000082


	//----- nvinfo : EIATTR_KPARAM_INFO
	.align		4
.L_9:
        /*0008*/ 	.byte	0x04, 0x17
        /*000a*/ 	.short	(.L_11 - .L_10)
.L_10:
        /*000c*/ 	.word	0x00000000
        /*0010*/ 	.short	0x000c
        /*0012*/ 	.short	0x0050
        /*0014*/ 	.byte	0x00, 0xf5, 0x21, 0x00


	//----- nvinfo : EIATTR_KPARAM_INFO
	.align		4
.L_11:
        /*0018*/ 	.byte	0x04, 0x17
        /*001a*/ 	.short	(.L_13 - .L_12)
.L_12:
        /*001c*/ 	.word	0x00000000
        /*0020*/ 	.short	0x000b
        /*0022*/ 	.short	0x0048
        /*0024*/ 	.byte	0x00, 0xf0, 0x11, 0x00


	//----- nvinfo : EIATTR_KPARAM_INFO
	.align		4
.L_13:
        /*0028*/ 	.byte	0x04, 0x17
        /*002a*/ 	.short	(.L_15 - .L_14)
.L_14:
        /*002c*/ 	.word	0x00000000
        /*0030*/ 	.short	0x000a
        /*0032*/ 	.short	0x0044
        /*0034*/ 	.byte	0x00, 0xf0, 0x11, 0x00


	//----- nvinfo : EIATTR_KPARAM_INFO
	.align		4
.L_15:
        /*0038*/ 	.byte	0x04, 0x17
        /*003a*/ 	.short	(.L_17 - .L_16)
.L_16:
        /*003c*/ 	.word	0x00000000
        /*0040*/ 	.short	0x0009
        /*0042*/ 	.short	0x0040
        /*0044*/ 	.byte	0x00, 0xf0, 0x11, 0x00


	//----- nvinfo : EIATTR_KPARAM_INFO
	.align		4
.L_17:
        /*0048*/ 	.byte	0x04, 0x17
        /*004a*/ 	.short	(.L_19 - .L_18)
.L_18:
        /*004c*/ 	.word	0x00000000
        /*0050*/ 	.short	0x0008
        /*0052*/ 	.short	0x003c
        /*0054*/ 	.byte	0x00, 0xf0, 0x11, 0x00


	//----- nvinfo : EIATTR_KPARAM_INFO
	.align		4
.L_19:
        /*0058*/ 	.byte	0x04, 0x17
        /*005a*/ 	.short	(.L_21 - .L_20)
.L_20:
        /*005c*/ 	.word	0x00000000
        /*0060*/ 	.short	0x0007
        /*0062*/ 	.short	0x0038
        /*0064*/ 	.byte	0x00, 0xf0, 0x11, 0x00


	//----- nvinfo : EIATTR_KPARAM_INFO
	.align		4
.L_21:
        /*0068*/ 	.byte	0x04, 0x17
        /*006a*/ 	.short	(.L_23 - .L_22)
.L_22:
        /*006c*/ 	.word	0x00000000
        /*0070*/ 	.short	0x0006
        /*0072*/ 	.short	0x0030
        /*0074*/ 	.byte	0x00, 0xf5, 0x21, 0x00


	//----- nvinfo : EIATTR_KPARAM_INFO
	.align		4
.L_23:
        /*0078*/ 	.byte	0x04, 0x17
        /*007a*/ 	.short	(.L_25 - .L_24)
.L_24:
        /*007c*/ 	.word	0x00000000
        /*0080*/ 	.short	0x0005
        /*0082*/ 	.short	0x0028
        /*0084*/ 	.byte	0x00, 0xf5, 0x21, 0x00


	//----- nvinfo : EIATTR_KPARAM_INFO
	.align		4
.L_25:
        /*0088*/ 	.byte	0x04, 0x17
        /*008a*/ 	.short	(.L_27 - .L_26)
.L_26:
        /*008c*/ 	.word	0x00000000
        /*0090*/ 	.short	0x0004
        /*0092*/ 	.short	0x0020
        /*0094*/ 	.byte	0x00, 0xf5, 0x21, 0x00


	//----- nvinfo : EIATTR_KPARAM_INFO
	.align		4
.L_27:
        /*0098*/ 	.byte	0x04, 0x17
        /*009a*/ 	.short	(.L_29 - .L_28)
.L_28:
        /*009c*/ 	.word	0x00000000
        /*00a0*/ 	.short	0x0003
        /*00a2*/ 	.short	0x0018
        /*00a4*/ 	.byte	0x00, 0xf5, 0x21, 0x00


	//----- nvinfo : EIATTR_KPARAM_INFO
	.align		4
.L_29:
        /*00a8*/ 	.byte	0x04, 0x17
        /*00aa*/ 	.short	(.L_31 - .L_30)
.L_30:
        /*00ac*/ 	.word	0x00000000
        /*00b0*/ 	.short	0x0002
        /*00b2*/ 	.short	0x0010
        /*00b4*/ 	.byte	0x00, 0xf5, 0x21, 0x00


	//----- nvinfo : EIATTR_KPARAM_INFO
	.align		4
.L_31:
        /*00b8*/ 	.byte	0x04, 0x17
        /*00ba*/ 	.short	(.L_33 - .L_32)
.L_32:
        /*00bc*/ 	.word	0x00000000
        /*00c0*/ 	.short	0x0001
        /*00c2*/ 	.short	0x0008
        /*00c4*/ 	.byte	0x00, 0xf5, 0x21, 0x00


	//----- nvinfo : EIATTR_KPARAM_INFO
	.align		4
.L_33:
        /*00c8*/ 	.byte	0x04, 0x17
        /*00ca*/ 	.short	(.L_35 - .L_34)
.L_34:
        /*00cc*/ 	.word	0x00000000
        /*00d0*/ 	.short	0x0000
        /*00d2*/ 	.short	0x0000
        /*00d4*/ 	.byte	0x00, 0xf5, 0x21, 0x00


	//----- nvinfo : EIATTR_SPARSE_MMA_MASK
	.align		4
.L_35:
        /*00d8*/ 	.byte	0x03, 0x50
        /*00da*/ 	.short	0x0000


	//----- nvinfo : EIATTR_MAXREG_COUNT
	.align		4
        /*00dc*/ 	.byte	0x03, 0x1b
        /*00de*/ 	.short	0x00ff


	//----- nvinfo : EIATTR_MERCURY_ISA_VERSION
	.align		4
        /*00e0*/ 	.byte	0x03, 0x5f
        /*00e2*/ 	.short	0x0101


	//----- nvinfo : EIATTR_VRC_CTA_INIT_COUNT
	.align		4
        /*00e4*/ 	.byte	0x02, 0x4a
	.zero		1
	.zero		1


	//----- nvinfo : EIATTR_EXIT_INSTR_OFFSETS
	.align		4
        /*00e8*/ 	.byte	0x04, 0x1c
        /*00ea*/ 	.short	(.L_37 - .L_36)


	//   ....[0]....
.L_36:
        /*00ec*/ 	.word	0x000005f0


	//   ....[1]....
        /*00f0*/ 	.word	0x00000740


	//   ....[2]....
        /*00f4*/ 	.word	0x00000990


	//   ....[3]....
        /*00f8*/ 	.word	0x00000ab0


	//   ....[4]....
        /*00fc*/ 	.word	0x00000b50


	//   ....[5]....
        /*0100*/ 	.word	0x00000bf0


	//   ....[6]....
        /*0104*/ 	.word	0x00000e40


	//   ....[7]....
        /*0108*/ 	.word	0x00001380


	//----- nvinfo : EIATTR_CRS_STACK_SIZE
	.align		4
.L_37:
        /*010c*/ 	.byte	0x04, 0x1e
        /*010e*/ 	.short	(.L_39 - .L_38)
.L_38:
        /*0110*/ 	.word	0x00000000


	//----- nvinfo : EIATTR_CBANK_PARAM_SIZE
	.align		4
.L_39:
        /*0114*/ 	.byte	0x03, 0x19
        /*0116*/ 	.short	0x0058


	//----- nvinfo : EIATTR_PARAM_CBANK
	.align		4
        /*0118*/ 	.byte	0x04, 0x0a
        /*011a*/ 	.short	(.L_41 - .L_40)
	.align		4
.L_40:
        /*011c*/ 	.word	index@(.nv.constant0.intervals_to_values)
        /*0120*/ 	.short	0x0380
        /*0122*/ 	.short	0x0058


	//----- nvinfo : EIATTR_SW_WAR
	.align		4
.L_41:
        /*0124*/ 	.byte	0x04, 0x36
        /*0126*/ 	.short	(.L_43 - .L_42)
.L_42:
        /*0128*/ 	.word	0x00000008
.L_43:


//--------------------- .nv.callgraph             --------------------------
	.section	.nv.callgraph,"",@"SHT_CUDA_CALLGRAPH"
	.align	4
	.sectionentsize	8
	.align		4
        /*0000*/ 	.word	0x00000000
	.align		4
        /*0004*/ 	.word	0xffffffff
	.align		4
        /*0008*/ 	.word	0x00000000
	.align		4
        /*000c*/ 	.word	0xfffffffe
	.align		4
        /*0010*/ 	.word	0x00000000
	.align		4
        /*0014*/ 	.word	0xfffffffd
	.align		4
        /*0018*/ 	.word	0x00000000
	.align		4
        /*001c*/ 	.word	0xfffffffc


//--------------------- .text.intervals_to_values --------------------------
	.section	.text.intervals_to_values,"ax",@progbits
	.align	128
        .global         intervals_to_values
        .type           intervals_to_values,@function
        .size           intervals_to_values,(.L_x_29 - intervals_to_values)
        .other          intervals_to_values,@"STO_CUDA_ENTRY STV_DEFAULT"
intervals_to_values:
.text.intervals_to_values:
[----:B------:R-:W-:Y:S08]  /*0000*/  LDC R1, c[0x0][0x37c] ;  /* 0x0000df00ff017b82 */ /* 0x000ff00000000800 */
[----:B------:R-:W0:Y:S01]  /*0010*/  LDC R12, c[0x0][0x3bc] ;  /* 0x0000ef00ff0c7b82 */ /* 0x000e220000000800 */
[----:B------:R-:W1:Y:S01]  /*0020*/  LDCU UR4, c[0x0][0x3b8] ;  /* 0x00007700ff0477ac */ /* 0x000e620008000800 */
[----:B------:R-:W2:Y:S06]  /*0030*/  S2R R11, SR_TID.X ;  /* 0x00000000000b7919 */ /* 0x000eac0000002100 */
[----:B------:R-:W2:Y:S08]  /*0040*/  LDC R10, c[0x0][0x360] ;  /* 0x0000d800ff0a7b82 */ /* 0x000eb00000000800 */
[----:B------:R-:W3:Y:S01]  /*0050*/  LDC R21, c[0x0][0x3c8] ;  /* 0x0000f200ff157b82 */ /* 0x000ee20000000800 */
[----:B0-----:R-:W-:Y:S01]  /*0060*/  IABS R0, R12 ;  /* 0x0000000c00007213 */ /* 0x001fe20000000000 */
[----:B-1----:R-:W-:-:S06]  /*0070*/  IMAD R3, R12, UR4, RZ ;  /* 0x000000040c037c24 */ /* 0x002fcc000f8e02ff */
[----:B------:R-:W2:Y:S01]  /*0080*/  S2UR UR4, SR_CTAID.X ;  /* 0x00000000000479c3 */ /* 0x000ea20000002500 */
[----:B------:R-:W-:Y:S01]  /*0090*/  ISETP.NE.AND P3, PT, R12, RZ, PT ;  /* 0x000000ff0c00720c */ /* 0x000fe20003f65270 */
[----:B------:R-:W0:Y:S01]  /*00a0*/  I2F.RP R4, R0 ;  /* 0x0000000000047306 */ /* 0x000e220000209400 */
[----:B------:R-:W-:-:S07]  /*00b0*/  IABS R2, R3 ;  /* 0x0000000300027213 */ /* 0x000fce0000000000 */
[----:B------:R-:W1:Y:S01]  /*00c0*/  I2F.RP R5, R2 ;  /* 0x0000000200057306 */ /* 0x000e620000209400 */
[----:B---3--:R-:W-:-:S07]  /*00d0*/  ISETP.NE.AND P4, PT, R21, 0x1, PT ;  /* 0x000000011500780c */ /* 0x008fce0003f85270 */
[----:B0-----:R-:W0:Y:S08]  /*00e0*/  MUFU.RCP R4, R4 ;  /* 0x0000000400047308 */ /* 0x001e300000001000 */
[----:B-1----:R-:W1:Y:S01]  /*00f0*/  MUFU.RCP R5, R5 ;  /* 0x0000000500057308 */ /* 0x002e620000001000 */
[----:B0-----:R-:W-:Y:S02]  /*0100*/  VIADD R8, R4, 0xffffffe ;  /* 0x0ffffffe04087836 */ /* 0x001fe40000000000 */
[----:B--2---:R-:W-:Y:S01]  /*0110*/  IMAD R4, R10, UR4, R11 ;  /* 0x000000040a047c24 */ /* 0x004fe2000f8e020b */
[----:B------:R-:W0:Y:S04]  /*0120*/  LDCU.64 UR4, c[0x0][0x358] ;  /* 0x00006b00ff0477ac */ /* 0x000e280008000a00 */
[----:B------:R2:W3:Y:S01]  /*0130*/  F2I.FTZ.U32.TRUNC.NTZ R9, R8 ;  /* 0x0000000800097305 */ /* 0x0004e2000021f000 */
[----:B------:R-:W-:Y:S01]  /*0140*/  IABS R10, R4 ;  /* 0x00000004000a7213 */ /* 0x000fe20000000000 */
[----:B-1----:R-:W-:Y:S01]  /*0150*/  VIADD R6, R5, 0xffffffe ;  /* 0x0ffffffe05067836 */ /* 0x002fe20000000000 */
[----:B------:R-:W-:-:S05]  /*0160*/  ISETP.GE.AND P2, PT, R4, RZ, PT ;  /* 0x000000ff0400720c */ /* 0x000fca0003f46270 */
[----:B------:R1:W4:Y:S01]  /*0170*/  F2I.FTZ.U32.TRUNC.NTZ R7, R6 ;  /* 0x0000000600077305 */ /* 0x000322000021f000 */
[----:B--2---:R-:W-:Y:S02]  /*0180*/  IMAD.MOV.U32 R8, RZ, RZ, RZ ;  /* 0x000000ffff087224 */ /* 0x004fe400078e00ff */
[----:B---3--:R-:W-:Y:S02]  /*0190*/  IMAD.MOV R13, RZ, RZ, -R9 ;  /* 0x000000ffff0d7224 */ /* 0x008fe400078e0a09 */
[----:B-1----:R-:W-:Y:S02]  /*01a0*/  IMAD.MOV.U32 R6, RZ, RZ, RZ ;  /* 0x000000ffff067224 */ /* 0x002fe400078e00ff */
[----:B------:R-:W-:-:S04]  /*01b0*/  IMAD R11, R13, R0, RZ ;  /* 0x000000000d0b7224 */ /* 0x000fc800078e02ff */
[----:B------:R-:W-:Y:S01]  /*01c0*/  IMAD.HI.U32 R9, R9, R11, R8 ;  /* 0x0000000b09097227 */ /* 0x000fe200078e0008 */
[----:B----4-:R-:W-:Y:S02]  /*01d0*/  IADD3 R5, PT, PT, RZ, -R7, RZ ;  /* 0x80000007ff057210 */ /* 0x010fe40007ffe0ff */
[----:B------:R-:W-:-:S03]  /*01e0*/  IABS R8, R3 ;  /* 0x0000000300087213 */ /* 0x000fc60000000000 */
[----:B------:R-:W-:-:S04]  /*01f0*/  IMAD.HI.U32 R9, R9, R10, RZ ;  /* 0x0000000a09097227 */ /* 0x000fc800078e00ff */
[----:B------:R-:W-:Y:S02]  /*0200*/  IMAD.MOV R9, RZ, RZ, -R9 ;  /* 0x000000ffff097224 */ /* 0x000fe400078e0a09 */
[----:B------:R-:W-:Y:S02]  /*0210*/  IMAD R5, R5, R2, RZ ;  /* 0x0000000205057224 */ /* 0x000fe400078e02ff */
[----:B------:R-:W-:Y:S02]  /*0220*/  IMAD R9, R0, R9, R10 ;  /* 0x0000000900097224 */ /* 0x000fe400078e020a */
[----:B------:R-:W-:-:S03]  /*0230*/  IMAD.HI.U32 R5, R7, R5, R6 ;  /* 0x0000000507057227 */ /* 0x000fc600078e0006 */
[----:B------:R-:W-:Y:S01]  /*0240*/  ISETP.GT.U32.AND P0, PT, R0, R9, PT ;  /* 0x000000090000720c */ /* 0x000fe20003f04070 */
[----:B------:R-:W-:Y:S02]  /*0250*/  IMAD.MOV R15, RZ, RZ, -R8 ;  /* 0x000000ffff0f7224 */ /* 0x000fe400078e0a08 */
[----:B------:R-:W-:-:S04]  /*0260*/  IMAD.HI.U32 R5, R5, R10, RZ ;  /* 0x0000000a05057227 */ /* 0x000fc800078e00ff */
[----:B------:R-:W-:-:S05]  /*0270*/  IMAD R15, R5, R15, R10 ;  /* 0x0000000f050f7224 */ /* 0x000fca00078e020a */
[----:B------:R-:W-:Y:S01]  /*0280*/  ISETP.GT.U32.AND P1, PT, R2, R15, PT ;  /* 0x0000000f0200720c */ /* 0x000fe20003f24070 */
[----:B------:R-:W-:-:S05]  /*0290*/  @!P0 IMAD.IADD R9, R9, 0x1, -R0 ;  /* 0x0000000109098824 */ /* 0x000fca00078e0a00 */
[----:B------:R-:W-:-:S07]  /*02a0*/  ISETP.GT.U32.AND P0, PT, R0, R9, PT ;  /* 0x000000090000720c */ /* 0x000fce0003f04070 */
[----:B------:R-:W-:-:S05]  /*02b0*/  @!P1 IADD3 R15, PT, PT, R15, -R2, RZ ;  /* 0x800000020f0f9210 */ /* 0x000fca0007ffe0ff */
[----:B------:R-:W-:Y:S02]  /*02c0*/  IMAD.IADD R6, R15, 0x1, -R2 ;  /* 0x000000010f067824 */ /* 0x000fe400078e0a02 */
[----:B------:R-:W-:Y:S01]  /*02d0*/  @!P0 IMAD.IADD R9, R9, 0x1, -R0 ;  /* 0x0000000109098824 */ /* 0x000fe200078e0a00 */
[----:B------:R-:W-:-:S03]  /*02e0*/  ISETP.GT.U32.AND P0, PT, R2, R15, PT ;  /* 0x0000000f0200720c */ /* 0x000fc60003f04070 */
[----:B------:R-:W-:Y:S01]  /*02f0*/  IMAD.MOV.U32 R0, RZ, RZ, R9 ;  /* 0x000000ffff007224 */ /* 0x000fe200078e0009 */
[----:B------:R-:W-:Y:S02]  /*0300*/  SEL R17, R6, R15, !P0 ;  /* 0x0000000f06117207 */ /* 0x000fe40004000000 */
[----:B------:R-:W-:Y:S01]  /*0310*/  ISETP.NE.AND P0, PT, R3, RZ, PT ;  /* 0x000000ff0300720c */ /* 0x000fe20003f05270 */
[----:B------:R-:W-:Y:S01]  /*0320*/  @!P2 IMAD.MOV R0, RZ, RZ, -R0 ;  /* 0x000000ffff00a224 */ /* 0x000fe200078e0a00 */
[----:B------:R-:W-:Y:S02]  /*0330*/  LOP3.LUT R6, RZ, R3, RZ, 0x33, !PT ;  /* 0x00000003ff067212 */ /* 0x000fe400078e33ff */
[----:B------:R-:W-:Y:S02]  /*0340*/  @!P2 IADD3 R17, PT, PT, -R17, RZ, RZ ;  /* 0x000000ff1111a210 */ /* 0x000fe40007ffe1ff */
[----:B------:R-:W-:Y:S02]  /*0350*/  @!P3 LOP3.LUT R0, RZ, R12, RZ, 0x33, !PT ;  /* 0x0000000cff00b212 */ /* 0x000fe400078e33ff */
[----:B------:R-:W-:Y:S01]  /*0360*/  SEL R17, R6, R17, !P0 ;  /* 0x0000001106117207 */ /* 0x000fe20004000000 */
[----:B0-----:R-:W-:Y:S06]  /*0370*/  @P4 BRA `(.L_x_0) ;  /* 0x0000000800204947 */ /* 0x001fec0003800000 */
[----:B------:R-:W0:Y:S08]  /*0380*/  LDC.64 R10, c[0x0][0x390] ;  /* 0x0000e400ff0a7b82 */ /* 0x000e300000000a00 */
[----:B------:R-:W1:Y:S08]  /*0390*/  LDC.64 R12, c[0x0][0x398] ;  /* 0x0000e600ff0c7b82 */ /* 0x000e700000000a00 */
[----:B------:R-:W2:Y:S01]  /*03a0*/  LDC R8, c[0x0][0x3c4] ;  /* 0x0000f100ff087b82 */ /* 0x000ea20000000800 */
[----:B0-----:R-:W-:-:S05]  /*03b0*/  IMAD.WIDE R10, R17, 0x4, R10 ;  /* 0x00000004110a7825 */ /* 0x001fca00078e020a */
[----:B------:R0:W3:Y:S01]  /*03c0*/  LDG.E R7, desc[UR4][R10.64] ;  /* 0x000000040a077981 */ /* 0x0000e2000c1e1900 */
[----:B-1----:R-:W-:-:S05]  /*03d0*/  IMAD.WIDE R12, R17, 0x4, R12 ;  /* 0x00000004110c7825 */ /* 0x002fca00078e020c */
[----:B------:R-:W4:Y:S01]  /*03e0*/  LDG.E R9, desc[UR4][R12.64] ;  /* 0x000000040c097981 */ /* 0x000f22000c1e1900 */
[----:B--2---:R-:W-:-:S04]  /*03f0*/  IABS R19, R8 ;  /* 0x0000000800137213 */ /* 0x004fc80000000000 */
[----:B------:R-:W1:Y:S08]  /*0400*/  I2F.RP R14, R19 ;  /* 0x00000013000e7306 */ /* 0x000e700000209400 */
[----:B-1----:R-:W1:Y:S01]  /*0410*/  MUFU.RCP R14, R14 ;  /* 0x0000000e000e7308 */ /* 0x002e620000001000 */
[----:B------:R-:W-:Y:S02]  /*0420*/  ISETP.GE.U32.AND P2, PT, R15, R2, PT ;  /* 0x000000020f00720c */ /* 0x000fe40003f46070 */
[----:B------:R-:W-:-:S04]  /*0430*/  LOP3.LUT R4, R4, R3, RZ, 0x3c, !PT ;  /* 0x0000000304047212 */ /* 0x000fc800078e3cff */
[----:B------:R-:W-:Y:S01]  /*0440*/  ISETP.GE.AND P3, PT, R4, RZ, PT ;  /* 0x000000ff0400720c */ /* 0x000fe20003f66270 */
[----:B------:R-:W-:Y:S02]  /*0450*/  @!P1 VIADD R5, R5, 0x1 ;  /* 0x0000000105059836 */ /* 0x000fe40000000000 */
[----:B-1----:R-:W-:-:S04]  /*0460*/  VIADD R2, R14, 0xffffffe ;  /* 0x0ffffffe0e027836 */ /* 0x002fc80000000000 */
[----:B------:R1:W2:Y:S01]  /*0470*/  F2I.FTZ.U32.TRUNC.NTZ R3, R2 ;  /* 0x0000000200037305 */ /* 0x0002a2000021f000 */
[----:B------:R-:W-:-:S05]  /*0480*/  @P2 VIADD R5, R5, 0x1 ;  /* 0x0000000105052836 */ /* 0x000fca0000000000 */
[----:B------:R-:W-:-:S04]  /*0490*/  @!P3 IADD3 R5, PT, PT, -R5, RZ, RZ ;  /* 0x000000ff0505b210 */ /* 0x000fc80007ffe1ff */
[----:B------:R-:W-:Y:S01]  /*04a0*/  SEL R5, R6, R5, !P0 ;  /* 0x0000000506057207 */ /* 0x000fe20004000000 */
[----:B-1----:R-:W-:Y:S02]  /*04b0*/  IMAD.MOV.U32 R2, RZ, RZ, RZ ;  /* 0x000000ffff027224 */ /* 0x002fe400078e00ff */
[----:B--2---:R-:W-:-:S04]  /*04c0*/  IMAD.MOV R4, RZ, RZ, -R3 ;  /* 0x000000ffff047224 */ /* 0x004fc800078e0a03 */
[----:B0-----:R-:W-:Y:S01]  /*04d0*/  IMAD R11, R4, R19, RZ ;  /* 0x00000013040b7224 */ /* 0x001fe200078e02ff */
[----:B------:R-:W-:-:S03]  /*04e0*/  IABS R4, R5 ;  /* 0x0000000500047213 */ /* 0x000fc60000000000 */
[----:B------:R-:W-:-:S04]  /*04f0*/  IMAD.HI.U32 R2, R3, R11, R2 ;  /* 0x0000000b03027227 */ /* 0x000fc800078e0002 */
[----:B------:R-:W-:-:S04]  /*0500*/  IMAD.MOV.U32 R3, RZ, RZ, R4 ;  /* 0x000000ffff037224 */ /* 0x000fc800078e0004 */
[----:B------:R-:W-:-:S04]  /*0510*/  IMAD.HI.U32 R2, R2, R3, RZ ;  /* 0x0000000302027227 */ /* 0x000fc800078e00ff */
[----:B------:R-:W-:-:S04]  /*0520*/  IMAD.MOV R2, RZ, RZ, -R2 ;  /* 0x000000ffff027224 */ /* 0x000fc800078e0a02 */
[----:B------:R-:W-:-:S05]  /*0530*/  IMAD R2, R19, R2, R3 ;  /* 0x0000000213027224 */ /* 0x000fca00078e0203 */
[----:B------:R-:W-:Y:S02]  /*0540*/  ISETP.GT.U32.AND P0, PT, R19, R2, PT ;  /* 0x000000021300720c */ /* 0x000fe40003f04070 */
[----:B------:R-:W-:Y:S02]  /*0550*/  ISETP.GE.AND P2, PT, R5, RZ, PT ;  /* 0x000000ff0500720c */ /* 0x000fe40003f46270 */
[----:B------:R-:W0:Y:S09]  /*0560*/  LDC.64 R4, c[0x0][0x380] ;  /* 0x0000e000ff047b82 */ /* 0x000e320000000a00 */
[----:B------:R-:W-:-:S05]  /*0570*/  @!P0 IMAD.IADD R2, R2, 0x1, -R19 ;  /* 0x0000000102028824 */ /* 0x000fca00078e0a13 */
[----:B------:R-:W-:Y:S02]  /*0580*/  ISETP.GT.U32.AND P1, PT, R19, R2, PT ;  /* 0x000000021300720c */ /* 0x000fe40003f24070 */
[----:B------:R-:W-:-:S11]  /*0590*/  ISETP.NE.AND P0, PT, R8, RZ, PT ;  /* 0x000000ff0800720c */ /* 0x000fd60003f05270 */
[----:B------:R-:W-:-:S05]  /*05a0*/  @!P1 IADD3 R2, PT, PT, R2, -R19, RZ ;  /* 0x8000001302029210 */ /* 0x000fca0007ffe0ff */
[----:B------:R-:W-:Y:S01]  /*05b0*/  @!P2 IMAD.MOV R2, RZ, RZ, -R2 ;  /* 0x000000ffff02a224 */ /* 0x000fe200078e0a02 */
[----:B------:R-:W-:-:S05]  /*05c0*/  @!P0 LOP3.LUT R2, RZ, R8, RZ, 0x33, !PT ;  /* 0x00000008ff028212 */ /* 0x000fca00078e33ff */
[----:B---3--:R-:W-:-:S05]  /*05d0*/  IMAD.IADD R2, R2, 0x1, R7 ;  /* 0x0000000102027824 */ /* 0x008fca00078e0207 */
[----:B----4-:R-:W-:-:S13]  /*05e0*/  ISETP.GE.AND P0, PT, R2, R9, PT ;  /* 0x000000090200720c */ /* 0x010fda0003f06270 */
[----:B0-----:R-:W-:Y:S05]  /*05f0*/  @P0 EXIT ;  /* 0x000000000000094d */ /* 0x001fea0003800000 */
[----:B------:R-:W0:Y:S01]  /*0600*/  LDC.64 R6, c[0x0][0x388] ;  /* 0x0000e200ff067b82 */ /* 0x000e220000000a00 */
[C---:B------:R-:W-:Y:S01]  /*0610*/  IMAD.WIDE R12, R0.reuse, 0x4, R4 ;  /* 0x00000004000c7825 */ /* 0x040fe200078e0204 */
[----:B------:R-:W1:Y:S05]  /*0620*/  LDCU UR6, c[0x0][0x3c0] ;  /* 0x00007800ff0677ac */ /* 0x000e6a0008000800 */
[----:B------:R-:W1:Y:S01]  /*0630*/  LDG.E R12, desc[UR4][R12.64] ;  /* 0x000000040c0c7981 */ /* 0x000e62000c1e1900 */
[----:B------:R-:W2:Y:S08]  /*0640*/  LDC.64 R8, c[0x0][0x3a0] ;  /* 0x0000e800ff087b82 */ /* 0x000eb00000000a00 */
[----:B------:R-:W3:Y:S01]  /*0650*/  LDC.64 R10, c[0x0][0x3a8] ;  /* 0x0000ea00ff0a7b82 */ /* 0x000ee20000000a00 */
[----:B0-----:R-:W-:-:S06]  /*0660*/  IMAD.WIDE R14, R0, 0x4, R6 ;  /* 0x00000004000e7825 */ /* 0x001fcc00078e0206 */
[----:B------:R-:W4:Y:S01]  /*0670*/  LDG.E R14, desc[UR4][R14.64] ;  /* 0x000000040e0e7981 */ /* 0x000f22000c1e1900 */
[C---:B--2---:R-:W-:Y:S02]  /*0680*/  IMAD.WIDE R4, R2.reuse, 0x4, R8 ;  /* 0x0000000402047825 */ /* 0x044fe400078e0208 */
[----:B------:R-:W0:Y:S04]  /*0690*/  LDC.64 R8, c[0x0][0x3b0] ;  /* 0x0000ec00ff087b82 */ /* 0x000e280000000a00 */
[----:B------:R-:W2:Y:S01]  /*06a0*/  LDG.E R4, desc[UR4][R4.64] ;  /* 0x0000000404047981 */ /* 0x000ea2000c1e1900 */
[----:B---3--:R-:W-:-:S06]  /*06b0*/  IMAD.WIDE R6, R2, 0x4, R10 ;  /* 0x0000000402067825 */ /* 0x008fcc00078e020a */
[----:B------:R-:W4:Y:S01]  /*06c0*/  LDG.E R7, desc[UR4][R6.64] ;  /* 0x0000000406077981 */ /* 0x000f22000c1e1900 */
[----:B0-----:R-:W-:-:S04]  /*06d0*/  IMAD.WIDE R2, R2, 0x4, R8 ;  /* 0x0000000402027825 */ /* 0x001fc800078e0208 */
[----:B-1----:R-:W-:Y:S01]  /*06e0*/  IMAD R0, R17, UR6, -R12 ;  /* 0x0000000611007c24 */ /* 0x002fe2000f8e0a0c */
[----:B--2---:R-:W-:Y:S02]  /*06f0*/  VIADDMNMX R10, R4, -R12, RZ, !PT ;  /* 0x8000000c040a7246 */ /* 0x004fe400078001ff */
[----:B----4-:R-:W-:-:S03]  /*0700*/  VIMNMX R11, PT, PT, R14, R7, PT ;  /* 0x000000070e0b7248 */ /* 0x010fc60003fe0100 */
[----:B------:R-:W-:Y:S02]  /*0710*/  IMAD R17, R17, UR6, R10 ;  /* 0x0000000611117c24 */ /* 0x000fe4000f8e020a */
[----:B------:R-:W-:-:S05]  /*0720*/  IMAD.IADD R0, R11, 0x1, R0 ;  /* 0x000000010b007824 */ /* 0x000fca00078e0200 */
[----:B------:R-:W-:-:S13]  /*0730*/  ISETP.GE.AND P0, PT, R17, R0, PT ;  /* 0x000000001100720c */ /* 0x000fda0003f06270 */
[----:B------:R-:W-:Y:S05]  /*0740*/  @P0 EXIT ;  /* 0x000000000000094d */ /* 0x000fea0003800000 */
[----:B------:R0:W5:Y:S01]  /*0750*/  LDG.E R0, desc[UR4][R2.64] ;  /* 0x0000000402007981 */ /* 0x000162000c1e1900 */
[----:B------:R-:W-:Y:S01]  /*0760*/  IADD3 R4, PT, PT, R12, R10, RZ ;  /* 0x0000000a0c047210 */ /* 0x000fe20007ffe0ff */
[----:B------:R-:W-:Y:S04]  /*0770*/  BSSY.RECONVERGENT B0, `(.L_x_1) ;  /* 0x0000021000007945 */ /* 0x000fe80003800200 */
[----:B------:R-:W-:Y:S02]  /*0780*/  IMAD.IADD R7, R11, 0x1, -R4 ;  /* 0x000000010b077824 */ /* 0x000fe400078e0a04 */
[----:B------:R-:W-:-:S03]  /*0790*/  IMAD.IADD R4, R4, 0x1, -R11 ;  /* 0x0000000104047824 */ /* 0x000fc600078e0a0b */
[----:B------:R-:W-:Y:S02]  /*07a0*/  LOP3.LUT R8, R7, 0xf, RZ, 0xc0, !PT ;  /* 0x0000000f07087812 */ /* 0x000fe400078ec0ff */
[----:B------:R-:W-:Y:S02]  /*07b0*/  ISETP.GT.U32.AND P0, PT, R4, -0x10, PT ;  /* 0xfffffff00400780c */ /* 0x000fe40003f04070 */
[----:B------:R-:W-:-:S11]  /*07c0*/  ISETP.NE.AND P1, PT, R8, RZ, PT ;  /* 0x000000ff0800720c */ /* 0x000fd60003f25270 */
[----:B0-----:R-:W-:Y:S05]  /*07d0*/  @P0 BRA `(.L_x_2) ;  /* 0x0000000000680947 */ /* 0x001fea0003800000 */
[----:B------:R-:W0:Y:S01]  /*07e0*/  LDC.64 R4, c[0x0][0x3d0] ;  /* 0x0000f400ff047b82 */ /* 0x000e220000000a00 */
[----:B------:R-:W-:-:S05]  /*07f0*/  LOP3.LUT R2, R7, 0xfffffff0, RZ, 0xc0, !PT ;  /* 0xfffffff007027812 */ /* 0x000fca00078ec0ff */
[----:B------:R-:W-:Y:S01]  /*0800*/  IMAD.MOV R6, RZ, RZ, -R2 ;  /* 0x000000ffff067224 */ /* 0x000fe200078e0a02 */
[----:B0-----:R-:W-:-:S04]  /*0810*/  IADD3 R4, P0, PT, R4, 0x20, RZ ;  /* 0x0000002004047810 */ /* 0x001fc80007f1e0ff */
[----:B------:R-:W-:-:S09]  /*0820*/  IADD3.X R5, PT, PT, RZ, R5, RZ, P0, !PT ;  /* 0x00000005ff057210 */ /* 0x000fd200007fe4ff */
.L_x_3:
[----:B0-----:R-:W-:-:S04]  /*0830*/  IMAD.WIDE R2, R17, 0x4, R4 ;  /* 0x0000000411027825 */ /* 0x001fc800078e0204 */
[----:B------:R-:W-:Y:S01]  /*0840*/  VIADD R6, R6, 0x10 ;  /* 0x0000001006067836 */ /* 0x000fe20000000000 */
[----:B-----5:R0:W-:Y:S01]  /*0850*/  STG.E desc[UR4][R2.64+-0x20], R0 ;  /* 0xffffe00002007986 */ /* 0x0201e2000c101904 */
[----:B------:R-:W-:-:S03]  /*0860*/  VIADD R17, R17, 0x10 ;  /* 0x0000001011117836 */ /* 0x000fc60000000000 */
[----:B------:R0:W-:Y:S01]  /*0870*/  STG.E desc[UR4][R2.64+-0x1c], R0 ;  /* 0xffffe40002007986 */ /* 0x0001e2000c101904 */
[----:B------:R-:W-:-:S03]  /*0880*/  ISETP.NE.AND P0, PT, R6, RZ, PT ;  /* 0x000000ff0600720c */ /* 0x000fc60003f05270 */
[----:B------:R0:W-:Y:S04]  /*0890*/  STG.E desc[UR4][R2.64+-0x18], R0 ;  /* 0xffffe80002007986 */ /* 0x0001e8000c101904 */
        /* <DEDUP_REMOVED lines=12> */
[----:B------:R0:W-:Y:S01]  /*0960*/  STG.E desc[UR4][R2.64+0x1c], R0 ;  /* 0x00001c0002007986 */ /* 0x0001e2000c101904 */
[----:B------:R-:W-:Y:S05]  /*0970*/  @P0 BRA `(.L_x_3) ;  /* 0xfffffffc00ac0947 */ /* 0x000fea000383ffff */
.L_x_2:
[----:B------:R-:W-:Y:S05]  /*0980*/  BSYNC.RECONVERGENT B0 ;  /* 0x0000000000007941 */ /* 0x000fea0003800200 */
.L_x_1:
[----:B------:R-:W-:Y:S05]  /*0990*/  @!P1 EXIT ;  /* 0x000000000000994d */ /* 0x000fea0003800000 */
[----:B------:R-:W-:Y:S01]  /*09a0*/  ISETP.GE.U32.AND P0, PT, R8, 0x8, PT ;  /* 0x000000080800780c */ /* 0x000fe20003f06070 */
[----:B------:R-:W-:Y:S01]  /*09b0*/  BSSY.RECONVERGENT B0, `(.L_x_4) ;  /* 0x000000f000007945 */ /* 0x000fe20003800200 */
[----:B------:R-:W-:-:S04]  /*09c0*/  LOP3.LUT R4, R7, 0x7, RZ, 0xc0, !PT ;  /* 0x0000000707047812 */ /* 0x000fc800078ec0ff */
[----:B------:R-:W-:-:S07]  /*09d0*/  ISETP.NE.AND P1, PT, R4, RZ, PT ;  /* 0x000000ff0400720c */ /* 0x000fce0003f25270 */
[----:B------:R-:W-:Y:S06]  /*09e0*/  @!P0 BRA `(.L_x_5) ;  /* 0x00000000002c8947 */ /* 0x000fec0003800000 */
[----:B0-----:R-:W0:Y:S02]  /*09f0*/  LDC.64 R2, c[0x0][0x3d0] ;  /* 0x0000f400ff027b82 */ /* 0x001e240000000a00 */
[----:B0-----:R-:W-:-:S04]  /*0a00*/  IMAD.WIDE R2, R17, 0x4, R2 ;  /* 0x0000000411027825 */ /* 0x001fc800078e0202 */
[----:B------:R-:W-:Y:S01]  /*0a10*/  VIADD R17, R17, 0x8 ;  /* 0x0000000811117836 */ /* 0x000fe20000000000 */
[----:B-----5:R1:W-:Y:S04]  /*0a20*/  STG.E desc[UR4][R2.64], R0 ;  /* 0x0000000002007986 */ /* 0x0203e8000c101904 */
[----:B------:R1:W-:Y:S04]  /*0a30*/  STG.E desc[UR4][R2.64+0x4], R0 ;  /* 0x0000040002007986 */ /* 0x0003e8000c101904 */
[----:B------:R1:W-:Y:S04]  /*0a40*/  STG.E desc[UR4][R2.64+0x8], R0 ;  /* 0x0000080002007986 */ /* 0x0003e8000c101904 */
[----:B------:R1:W-:Y:S04]  /*0a50*/  STG.E desc[UR4][R2.64+0xc], R0 ;  /* 0x00000c0002007986 */ /* 0x0003e8000c101904 */
[----:B------:R1:W-:Y:S04]  /*0a60*/  STG.E desc[UR4][R2.64+0x10], R0 ;  /* 0x0000100002007986 */ /* 0x0003e8000c101904 */
[----:B------:R1:W-:Y:S04]  /*0a70*/  STG.E desc[UR4][R2.64+0x14], R0 ;  /* 0x0000140002007986 */ /* 0x0003e8000c101904 */
[----:B------:R1:W-:Y:S04]  /*0a80*/  STG.E desc[UR4][R2.64+0x18], R0 ;  /* 0x0000180002007986 */ /* 0x0003e8000c101904 */
[----:B------:R1:W-:Y:S02]  /*0a90*/  STG.E desc[UR4][R2.64+0x1c], R0 ;  /* 0x00001c0002007986 */ /* 0x0003e4000c101904 */
.L_x_5:
[----:B------:R-:W-:Y:S05]  /*0aa0*/  BSYNC.RECONVERGENT B0 ;  /* 0x0000000000007941 */ /* 0x000fea0003800200 */
.L_x_4:
[----:B------:R-:W-:Y:S05]  /*0ab0*/  @!P1 EXIT ;  /* 0x000000000000994d */ /* 0x000fea0003800000 */
[----:B------:R-:W-:Y:S02]  /*0ac0*/  ISETP.GE.U32.AND P0, PT, R4, 0x4, PT ;  /* 0x000000040400780c */ /* 0x000fe40003f06070 */
[----:B------:R-:W-:-:S04]  /*0ad0*/  LOP3.LUT R6, R7, 0x3, RZ, 0xc0, !PT ;  /* 0x0000000307067812 */ /* 0x000fc800078ec0ff */
[----:B------:R-:W-:-:S07]  /*0ae0*/  ISETP.NE.AND P1, PT, R6, RZ, PT ;  /* 0x000000ff0600720c */ /* 0x000fce0003f25270 */
[----:B01----:R-:W0:Y:S02]  /*0af0*/  @P0 LDC.64 R2, c[0x0][0x3d0] ;  /* 0x0000f400ff020b82 */ /* 0x003e240000000a00 */
[----:B0-----:R-:W-:-:S05]  /*0b00*/  @P0 IMAD.WIDE R2, R17, 0x4, R2 ;  /* 0x0000000411020825 */ /* 0x001fca00078e0202 */
[----:B-----5:R0:W-:Y:S04]  /*0b10*/  @P0 STG.E desc[UR4][R2.64], R0 ;  /* 0x0000000002000986 */ /* 0x0201e8000c101904 */
[----:B------:R0:W-:Y:S04]  /*0b20*/  @P0 STG.E desc[UR4][R2.64+0x4], R0 ;  /* 0x0000040002000986 */ /* 0x0001e8000c101904 */
[----:B------:R0:W-:Y:S04]  /*0b30*/  @P0 STG.E desc[UR4][R2.64+0x8], R0 ;  /* 0x0000080002000986 */ /* 0x0001e8000c101904 */
[----:B------:R0:W-:Y:S01]  /*0b40*/  @P0 STG.E desc[UR4][R2.64+0xc], R0 ;  /* 0x00000c0002000986 */ /* 0x0001e2000c101904 */
[----:B------:R-:W-:Y:S05]  /*0b50*/  @!P1 EXIT ;  /* 0x000000000000994d */ /* 0x000fea0003800000 */
[----:B------:R-:W1:Y:S01]  /*0b60*/  LDC.64 R4, c[0x0][0x3d0] ;  /* 0x0000f400ff047b82 */ /* 0x000e620000000a00 */
[----:B------:R-:W-:Y:S01]  /*0b70*/  @P0 IADD3 R17, PT, PT, R17, 0x4, RZ ;  /* 0x0000000411110810 */ /* 0x000fe20007ffe0ff */
[----:B------:R-:W-:-:S07]  /*0b80*/  IMAD.MOV R6, RZ, RZ, -R6 ;  /* 0x000000ffff067224 */ /* 0x000fce00078e0a06 */
.L_x_6:
[----:B01----:R-:W-:-:S04]  /*0b90*/  IMAD.WIDE R2, R17, 0x4, R4 ;  /* 0x0000000411027825 */ /* 0x003fc800078e0204 */
[----:B------:R-:W-:Y:S01]  /*0ba0*/  VIADD R6, R6, 0x1 ;  /* 0x0000000106067836 */ /* 0x000fe20000000000 */
[----:B------:R2:W-:Y:S01]  /*0bb0*/  STG.E desc[UR4][R2.64], R0 ;  /* 0x0000000002007986 */ /* 0x0005e2000c101904 */
[----:B------:R-:W-:-:S03]  /*0bc0*/  VIADD R17, R17, 0x1 ;  /* 0x0000000111117836 */ /* 0x000fc60000000000 */
[----:B------:R-:W-:-:S13]  /*0bd0*/  ISETP.NE.AND P0, PT, R6, RZ, PT ;  /* 0x000000ff0600720c */ /* 0x000fda0003f05270 */
[----:B--2---:R-:W-:Y:S05]  /*0be0*/  @P0 BRA `(.L_x_6) ;  /* 0xfffffffc00e80947 */ /* 0x004fea000383ffff */
[----:B------:R-:W-:Y:S05]  /*0bf0*/  EXIT ;  /* 0x000000000000794d */ /* 0x000fea0003800000 */
.L_x_0:
[----:B------:R-:W0:Y:S08]  /*0c00*/  LDC.64 R2, c[0x0][0x390] ;  /* 0x0000e400ff027b82 */ /* 0x000e300000000a00 */
[----:B------:R-:W1:Y:S01]  /*0c10*/  LDC.64 R4, c[0x0][0x398] ;  /* 0x0000e600ff047b82 */ /* 0x000e620000000a00 */
[----:B------:R-:W-:-:S07]  /*0c20*/  IABS R9, R21 ;  /* 0x0000001500097213 */ /* 0x000fce0000000000 */
[----:B------:R-:W2:Y:S01]  /*0c30*/  LDC R10, c[0x0][0x3c0] ;  /* 0x0000f000ff0a7b82 */ /* 0x000ea20000000800 */
[----:B0-----:R-:W-:-:S05]  /*0c40*/  IMAD.WIDE R2, R17, 0x4, R2 ;  /* 0x0000000411027825 */ /* 0x001fca00078e0202 */
[----:B------:R2:W3:Y:S01]  /*0c50*/  LDG.E R13, desc[UR4][R2.64] ;  /* 0x00000004020d7981 */ /* 0x0004e2000c1e1900 */
[----:B-1----:R-:W-:-:S05]  /*0c60*/  IMAD.WIDE R4, R17, 0x4, R4 ;  /* 0x0000000411047825 */ /* 0x002fca00078e0204 */
[----:B------:R0:W3:Y:S01]  /*0c70*/  LDG.E R12, desc[UR4][R4.64] ;  /* 0x00000004040c7981 */ /* 0x0000e2000c1e1900 */
[----:B------:R-:W1:Y:S01]  /*0c80*/  I2F.RP R8, R9 ;  /* 0x0000000900087306 */ /* 0x000e620000209400 */
[----:B--2---:R-:W-:Y:S01]  /*0c90*/  IABS R2, R10 ;  /* 0x0000000a00027213 */ /* 0x004fe20000000000 */
[----:B0-----:R-:W0:Y:S06]  /*0ca0*/  LDC.64 R4, c[0x0][0x388] ;  /* 0x0000e200ff047b82 */ /* 0x001e2c0000000a00 */
[----:B-1----:R-:W1:Y:S02]  /*0cb0*/  MUFU.RCP R8, R8 ;  /* 0x0000000800087308 */ /* 0x002e640000001000 */
[----:B-1----:R-:W-:-:S06]  /*0cc0*/  IADD3 R6, PT, PT, R8, 0xffffffe, RZ ;  /* 0x0ffffffe08067810 */ /* 0x002fcc0007ffe0ff */
[----:B------:R1:W2:Y:S02]  /*0cd0*/  F2I.FTZ.U32.TRUNC.NTZ R7, R6 ;  /* 0x0000000600077305 */ /* 0x0002a4000021f000 */
[----:B-1----:R-:W-:Y:S02]  /*0ce0*/  IMAD.MOV.U32 R6, RZ, RZ, RZ ;  /* 0x000000ffff067224 */ /* 0x002fe400078e00ff */
[----:B--2---:R-:W-:-:S04]  /*0cf0*/  IMAD.MOV R14, RZ, RZ, -R7 ;  /* 0x000000ffff0e7224 */ /* 0x004fc800078e0a07 */
[----:B------:R-:W-:-:S04]  /*0d00*/  IMAD R3, R14, R9, RZ ;  /* 0x000000090e037224 */ /* 0x000fc800078e02ff */
[----:B------:R-:W-:-:S06]  /*0d10*/  IMAD.HI.U32 R7, R7, R3, R6 ;  /* 0x0000000307077227 */ /* 0x000fcc00078e0006 */
[----:B------:R-:W-:-:S04]  /*0d20*/  IMAD.HI.U32 R14, R7, R2, RZ ;  /* 0x00000002070e7227 */ /* 0x000fc800078e00ff */
[----:B------:R-:W-:-:S04]  /*0d30*/  IMAD.MOV R3, RZ, RZ, -R14 ;  /* 0x000000ffff037224 */ /* 0x000fc800078e0a0e */
[----:B------:R-:W-:-:S05]  /*0d40*/  IMAD R2, R9, R3, R2 ;  /* 0x0000000309027224 */ /* 0x000fca00078e0202 */
[----:B------:R-:W-:-:S13]  /*0d50*/  ISETP.GT.U32.AND P1, PT, R9, R2, PT ;  /* 0x000000020900720c */ /* 0x000fda0003f24070 */
[----:B------:R-:W-:-:S04]  /*0d60*/  @!P1 IADD3 R2, PT, PT, R2, -R9, RZ ;  /* 0x8000000902029210 */ /* 0x000fc80007ffe0ff */
[----:B------:R-:W-:Y:S02]  /*0d70*/  ISETP.GE.U32.AND P0, PT, R2, R9, PT ;  /* 0x000000090200720c */ /* 0x000fe40003f06070 */
[----:B------:R-:W-:Y:S01]  /*0d80*/  LOP3.LUT R2, R10, R21, RZ, 0x3c, !PT ;  /* 0x000000150a027212 */ /* 0x000fe200078e3cff */
[----:B------:R-:W-:Y:S01]  /*0d90*/  @!P1 VIADD R14, R14, 0x1 ;  /* 0x000000010e0e9836 */ /* 0x000fe20000000000 */
[----:B------:R-:W-:Y:S02]  /*0da0*/  ISETP.NE.AND P1, PT, R21, RZ, PT ;  /* 0x000000ff1500720c */ /* 0x000fe40003f25270 */
[----:B------:R-:W-:Y:S02]  /*0db0*/  ISETP.GE.AND P2, PT, R2, RZ, PT ;  /* 0x000000ff0200720c */ /* 0x000fe40003f46270 */
[----:B------:R-:W1:Y:S05]  /*0dc0*/  LDC.64 R2, c[0x0][0x380] ;  /* 0x0000e000ff027b82 */ /* 0x000e6a0000000a00 */
[----:B------:R-:W-:-:S06]  /*0dd0*/  @P0 VIADD R14, R14, 0x1 ;  /* 0x000000010e0e0836 */ /* 0x000fcc0000000000 */
[----:B------:R-:W-:Y:S01]  /*0de0*/  @!P2 IMAD.MOV R14, RZ, RZ, -R14 ;  /* 0x000000ffff0ea224 */ /* 0x000fe200078e0a0e */
[----:B------:R-:W-:-:S04]  /*0df0*/  @!P1 LOP3.LUT R14, RZ, R21, RZ, 0x33, !PT ;  /* 0x00000015ff0e9212 */ /* 0x000fc800078e33ff */
[----:B------:R-:W-:Y:S01]  /*0e00*/  ISETP.GE.AND P0, PT, R14, 0x1, PT ;  /* 0x000000010e00780c */ /* 0x000fe20003f06270 */
[----:B0-----:R-:W-:-:S04]  /*0e10*/  IMAD.WIDE R22, R0, 0x4, R4 ;  /* 0x0000000400167825 */ /* 0x001fc800078e0204 */
[----:B-1----:R-:W-:Y:S01]  /*0e20*/  IMAD.WIDE R2, R0, 0x4, R2 ;  /* 0x0000000400027825 */ /* 0x002fe200078e0202 */
[----:B---3--:R-:W-:-:S13]  /*0e30*/  ISETP.GE.OR P0, PT, R13, R12, !P0 ;  /* 0x0000000c0d00720c */ /* 0x008fda0004706670 */
[----:B------:R-:W-:Y:S05]  /*0e40*/  @P0 EXIT ;  /* 0x000000000000094d */ /* 0x000fea0003800000 */
[----:B------:R0:W5:Y:S01]  /*0e50*/  LDG.E R15, desc[UR4][R2.64] ;  /* 0x00000004020f7981 */ /* 0x000162000c1e1900 */
[----:B------:R-:W1:Y:S03]  /*0e60*/  LDC.64 R4, c[0x0][0x3d0] ;  /* 0x0000f400ff047b82 */ /* 0x000e660000000a00 */
[----:B------:R0:W5:Y:S01]  /*0e70*/  LDG.E R16, desc[UR4][R22.64] ;  /* 0x0000000416107981 */ /* 0x000162000c1e1900 */
[----:B------:R-:W-:Y:S01]  /*0e80*/  HFMA2 R18, -RZ, RZ, 0, 0 ;  /* 0x00000000ff127431 */ /* 0x000fe200000001ff */
[----:B------:R-:W-:Y:S01]  /*0e90*/  I2FP.F32.S32 R21, R21 ;  /* 0x0000001500157245 */ /* 0x000fe20000201400 */
[----:B------:R-:W-:Y:S01]  /*0ea0*/  IMAD R17, R17, R14, RZ ;  /* 0x0000000e11117224 */ /* 0x000fe200078e02ff */
[----:B------:R-:W2:Y:S01]  /*0eb0*/  LDCU UR6, c[0x0][0x3c8] ;  /* 0x00007900ff0677ac */ /* 0x000ea20008000800 */
[----:B------:R-:W3:Y:S01]  /*0ec0*/  LDC.64 R6, c[0x0][0x3b0] ;  /* 0x0000ec00ff067b82 */ /* 0x000ee20000000a00 */
[----:B------:R-:W-:-:S07]  /*0ed0*/  IMAD.MOV.U32 R0, RZ, RZ, RZ ;  /* 0x000000ffff007224 */ /* 0x000fce00078e00ff */
[----:B------:R-:W4:Y:S08]  /*0ee0*/  LDC.64 R8, c[0x0][0x3a0] ;  /* 0x0000e800ff087b82 */ /* 0x000f300000000a00 */
[----:B------:R-:W0:Y:S02]  /*0ef0*/  LDC.64 R10, c[0x0][0x3a8] ;  /* 0x0000ea00ff0a7b82 */ /* 0x000e240000000a00 */
.L_x_16:
[----:B0---4-:R-:W-:-:S06]  /*0f00*/  IMAD.WIDE R22, R13, 0x4, R8 ;  /* 0x000000040d167825 */ /* 0x011fcc00078e0208 */
[----:B------:R-:W4:Y:S01]  /*0f10*/  LDG.E R22, desc[UR4][R22.64] ;  /* 0x0000000416167981 */ /* 0x000f22000c1e1900 */
[----:B------:R-:W-:-:S06]  /*0f20*/  IMAD.WIDE R2, R13, 0x4, R10 ;  /* 0x000000040d027825 */ /* 0x000fcc00078e020a */
[----:B------:R-:W3:Y:S01]  /*0f30*/  LDG.E R3, desc[UR4][R2.64] ;  /* 0x0000000402037981 */ /* 0x000ee2000c1e1900 */
[----:B--2---:R-:W-:Y:S01]  /*0f40*/  IMAD R25, R18, UR6, RZ ;  /* 0x0000000612197c24 */ /* 0x004fe2000f8e02ff */
[----:B------:R-:W-:Y:S03]  /*0f50*/  BSSY.RECONVERGENT B0, `(.L_x_7) ;  /* 0x000003f000007945 */ /* 0x000fe60003800200 */
[----:B------:R-:W-:Y:S01]  /*0f60*/  VIADD R20, R25, UR6 ;  /* 0x0000000619147c36 */ /* 0x000fe20008000000 */
[----:B----45:R-:W-:-:S04]  /*0f70*/  VIADDMNMX R26, R22, -R15, RZ, !PT ;  /* 0x8000000f161a7246 */ /* 0x030fc800078001ff */
[----:B------:R-:W-:Y:S02]  /*0f80*/  ISETP.GE.AND P0, PT, R26, R20, PT ;  /* 0x000000141a00720c */ /* 0x000fe40003f06270 */
[----:B---3--:R-:W-:-:S05]  /*0f90*/  VIMNMX R24, PT, PT, R16, R3, PT ;  /* 0x0000000310187248 */ /* 0x008fca0003fe0100 */
[----:B------:R-:W-:-:S06]  /*0fa0*/  IMAD.IADD R19, R24, 0x1, -R15 ;  /* 0x0000000118137824 */ /* 0x000fcc00078e0a0f */
[----:B------:R-:W-:Y:S05]  /*0fb0*/  @!P0 BRA `(.L_x_8) ;  /* 0x0000000000508947 */ /* 0x000fea0003800000 */
[----:B------:R-:W0:Y:S01]  /*0fc0*/  MUFU.RCP R2, R21 ;  /* 0x0000001500027308 */ /* 0x000e220000001000 */
[----:B------:R-:W-:Y:S07]  /*0fd0*/  BSSY.RECONVERGENT B1, `(.L_x_9) ;  /* 0x000000c000017945 */ /* 0x000fee0003800200 */
[----:B------:R-:W2:Y:S01]  /*0fe0*/  FCHK P0, R0, R21 ;  /* 0x0000001500007302 */ /* 0x000ea20000000000 */
[----:B0-----:R-:W-:-:S04]  /*0ff0*/  FFMA R3, -R21, R2, 1 ;  /* 0x3f80000015037423 */ /* 0x001fc80000000102 */
[----:B------:R-:W-:-:S04]  /*1000*/  FFMA R3, R2, R3, R2 ;  /* 0x0000000302037223 */ /* 0x000fc80000000002 */
[----:B------:R-:W-:-:S04]  /*1010*/  FFMA R2, R3, R0, RZ ;  /* 0x0000000003027223 */ /* 0x000fc800000000ff */
[----:B------:R-:W-:-:S04]  /*1020*/  FFMA R19, -R21, R2, R0 ;  /* 0x0000000215137223 */ /* 0x000fc80000000100 */
[----:B------:R-:W-:Y:S01]  /*1030*/  FFMA R19, R3, R19, R2 ;  /* 0x0000001303137223 */ /* 0x000fe20000000002 */
[----:B--2---:R-:W-:Y:S06]  /*1040*/  @!P0 BRA `(.L_x_10) ;  /* 0x0000000000108947 */ /* 0x004fec0003800000 */
[----:B------:R-:W-:Y:S02]  /*1050*/  MOV R3, R21 ;  /* 0x0000001500037202 */ /* 0x000fe40000000f00 */
[----:B------:R-:W-:-:S07]  /*1060*/  MOV R2, 0x1080 ;  /* 0x0000108000027802 */ /* 0x000fce0000000f00 */
[----:B-1----:R-:W-:Y:S05]  /*1070*/  CALL.REL.NOINC `($__internal_0_$__cuda_sm3x_div_rn_noftz_f32_slowpath) ;  /* 0x0000000000c47944 */ /* 0x002fea0003c00000 */
[----:B------:R-:W-:-:S07]  /*1080*/  IMAD.MOV.U32 R19, RZ, RZ, R0 ;  /* 0x000000ffff137224 */ /* 0x000fce00078e0000 */
.L_x_10:
[----:B------:R-:W-:Y:S05]  /*1090*/  BSYNC.RECONVERGENT B1 ;  /* 0x0000000000017941 */ /* 0x000fea0003800200 */
.L_x_9:
[----:B------:R-:W-:Y:S01]  /*10a0*/  IMAD.IADD R3, R17, 0x1, R18 ;  /* 0x0000000111037824 */ /* 0x000fe200078e0212 */
[----:B------:R-:W-:Y:S01]  /*10b0*/  IADD3 R18, PT, PT, R18, 0x1, RZ ;  /* 0x0000000112127810 */ /* 0x000fe20007ffe0ff */
[----:B------:R-:W-:Y:S02]  /*10c0*/  IMAD.MOV.U32 R0, RZ, RZ, RZ ;  /* 0x000000ffff007224 */ /* 0x000fe400078e00ff */
[----:B-1----:R-:W-:-:S05]  /*10d0*/  IMAD.WIDE R2, R3, 0x4, R4 ;  /* 0x0000000403027825 */ /* 0x002fca00078e0204 */
[----:B------:R0:W-:Y:S01]  /*10e0*/  STG.E desc[UR4][R2.64], R19 ;  /* 0x0000001302007986 */ /* 0x0001e2000c101904 */
[----:B------:R-:W-:Y:S05]  /*10f0*/  BRA `(.L_x_11) ;  /* 0x0000000000907947 */ /* 0x000fea0003800000 */
.L_x_8:
[----:B------:R-:W-:-:S06]  /*1100*/  IMAD.WIDE R2, R13, 0x4, R6 ;  /* 0x000000040d027825 */ /* 0x000fcc00078e0206 */
[----:B------:R-:W2:Y:S01]  /*1110*/  LDG.E R2, desc[UR4][R2.64] ;  /* 0x0000000402027981 */ /* 0x000ea2000c1e1900 */
[----:B------:R-:W-:Y:S01]  /*1120*/  VIMNMX R23, PT, PT, R25, R26, !PT ;  /* 0x0000001a19177248 */ /* 0x000fe20007fe0100 */
[----:B------:R-:W-:Y:S01]  /*1130*/  VIADD R25, R13, 0x1 ;  /* 0x000000010d197836 */ /* 0x000fe20000000000 */
[----:B------:R-:W-:Y:S01]  /*1140*/  VIMNMX R22, PT, PT, R20, R19, PT ;  /* 0x0000001314167248 */ /* 0x000fe20003fe0100 */
[----:B------:R-:W-:Y:S01]  /*1150*/  BSSY.RECONVERGENT B1, `(.L_x_12) ;  /* 0x000001a000017945 */ /* 0x000fe20003800200 */
[----:B------:R-:W-:Y:S02]  /*1160*/  ISETP.LT.AND P1, PT, R19, R20, PT ;  /* 0x000000141300720c */ /* 0x000fe40003f21270 */
[----:B------:R-:W-:Y:S01]  /*1170*/  ISETP.GE.AND P0, PT, R25, R12, PT ;  /* 0x0000000c1900720c */ /* 0x000fe20003f06270 */
[----:B------:R-:W-:-:S05]  /*1180*/  IMAD.IADD R22, R22, 0x1, -R23 ;  /* 0x0000000116167824 */ /* 0x000fca00078e0a17 */
[----:B------:R-:W-:-:S05]  /*1190*/  I2FP.F32.S32 R23, R22 ;  /* 0x0000001600177245 */ /* 0x000fca0000201400 */
[----:B--2---:R-:W-:Y:S02]  /*11a0*/  FFMA R0, R23, R2, R0 ;  /* 0x0000000217007223 */ /* 0x004fe40000000000 */
[----:B------:R-:W-:Y:S05]  /*11b0*/  @!P0 BRA P1, `(.L_x_13) ;  /* 0x00000000004c8947 */ /* 0x000fea0000800000 */
        /* <DEDUP_REMOVED lines=9> */
[----:B------:R-:W-:Y:S01]  /*1250*/  IMAD.MOV.U32 R3, RZ, RZ, R21 ;  /* 0x000000ffff037224 */ /* 0x000fe200078e0015 */
[----:B------:R-:W-:-:S07]  /*1260*/  MOV R2, 0x1280 ;  /* 0x0000128000027802 */ /* 0x000fce0000000f00 */
[----:B-1----:R-:W-:Y:S05]  /*1270*/  CALL.REL.NOINC `($__internal_0_$__cuda_sm3x_div_rn_noftz_f32_slowpath) ;  /* 0x0000000000447944 */ /* 0x002fea0003c00000 */
[----:B------:R-:W-:-:S07]  /*1280*/  MOV R23, R0 ;  /* 0x0000000000177202 */ /* 0x000fce0000000f00 */
.L_x_15:
[----:B------:R-:W-:Y:S05]  /*1290*/  BSYNC.RECONVERGENT B2 ;  /* 0x0000000000027941 */ /* 0x000fea0003800200 */
.L_x_14:
[----:B------:R-:W-:Y:S02]  /*12a0*/  IMAD.IADD R3, R17, 0x1, R18 ;  /* 0x0000000111037824 */ /* 0x000fe400078e0212 */
[----:B------:R-:W-:Y:S02]  /*12b0*/  IMAD.MOV.U32 R0, RZ, RZ, RZ ;  /* 0x000000ffff007224 */ /* 0x000fe400078e00ff */
[----:B-1----:R-:W-:-:S04]  /*12c0*/  IMAD.WIDE R2, R3, 0x4, R4 ;  /* 0x0000000403027825 */ /* 0x002fc800078e0204 */
[----:B------:R-:W-:Y:S01]  /*12d0*/  VIADD R18, R18, 0x1 ;  /* 0x0000000112127836 */ /* 0x000fe20000000000 */
[----:B------:R0:W-:Y:S06]  /*12e0*/  STG.E desc[UR4][R2.64], R23 ;  /* 0x0000001702007986 */ /* 0x0001ec000c101904 */
.L_x_13:
[----:B------:R-:W-:Y:S05]  /*12f0*/  BSYNC.RECONVERGENT B1 ;  /* 0x0000000000017941 */ /* 0x000fea0003800200 */
.L_x_12:
[----:B------:R-:W-:Y:S02]  /*1300*/  ISETP.GE.AND P0, PT, R19, R20, PT ;  /* 0x000000141300720c */ /* 0x000fe40003f06270 */
[----:B0-----:R-:W-:-:S11]  /*1310*/  IADD3 R2, PT, PT, R13, 0x1, RZ ;  /* 0x000000010d027810 */ /* 0x001fd60007ffe0ff */
[----:B------:R-:W-:-:S04]  /*1320*/  @P0 IMAD.MOV R2, RZ, RZ, R13 ;  /* 0x000000ffff020224 */ /* 0x000fc800078e020d */
[----:B------:R-:W-:-:S07]  /*1330*/  IMAD.MOV.U32 R13, RZ, RZ, R2 ;  /* 0x000000ffff0d7224 */ /* 0x000fce00078e0002 */
.L_x_11:
[----:B------:R-:W-:Y:S05]  /*1340*/  BSYNC.RECONVERGENT B0 ;  /* 0x0000000000007941 */ /* 0x000fea0003800200 */
.L_x_7:
[----:B------:R-:W-:Y:S02]  /*1350*/  ISETP.GE.AND P0, PT, R18, R14, PT ;  /* 0x0000000e1200720c */ /* 0x000fe40003f06270 */
[----:B------:R-:W-:-:S13]  /*1360*/  ISETP.LT.AND P1, PT, R13, R12, PT ;  /* 0x0000000c0d00720c */ /* 0x000fda0003f21270 */
[----:B------:R-:W-:Y:S05]  /*1370*/  @!P0 BRA P1, `(.L_x_16) ;  /* 0xfffffff800e08947 */ /* 0x000fea000083ffff */
[----:B------:R-:W-:Y:S05]  /*1380*/  EXIT ;  /* 0x000000000000794d */ /* 0x000fea0003800000 */
        .weak           $__internal_0_$__cuda_sm3x_div_rn_noftz_f32_slowpath
        .type           $__internal_0_$__cuda_sm3x_div_rn_noftz_f32_slowpath,@function
        .size           $__internal_0_$__cuda_sm3x_div_rn_noftz_f32_slowpath,(.L_x_29 - $__internal_0_$__cuda_sm3x_div_rn_noftz_f32_slowpath)
$__internal_0_$__cuda_sm3x_div_rn_noftz_f32_slowpath:
[----:B------:R-:W-:Y:S01]  /*1390*/  SHF.R.U32.HI R22, RZ, 0x17, R3 ;  /* 0x00000017ff167819 */ /* 0x000fe20000011603 */
[----:B------:R-:W-:Y:S01]  /*13a0*/  BSSY.RECONVERGENT B3, `(.L_x_17) ;  /* 0x0000062000037945 */ /* 0x000fe20003800200 */
[----:B------:R-:W-:Y:S02]  /*13b0*/  SHF.R.U32.HI R24, RZ, 0x17, R0 ;  /* 0x00000017ff187819 */ /* 0x000fe40000011600 */
[----:B------:R-:W-:Y:S02]  /*13c0*/  LOP3.LUT R22, R22, 0xff, RZ, 0xc0, !PT ;  /* 0x000000ff16167812 */ /* 0x000fe400078ec0ff */
[----:B------:R-:W-:-:S03]  /*13d0*/  LOP3.LUT R24, R24, 0xff, RZ, 0xc0, !PT ;  /* 0x000000ff18187812 */ /* 0x000fc600078ec0ff */
[----:B------:R-:W-:Y:S01]  /*13e0*/  VIADD R26, R22, 0xffffffff ;  /* 0xffffffff161a7836 */ /* 0x000fe20000000000 */
[----:B------:R-:W-:-:S04]  /*13f0*/  IADD3 R25, PT, PT, R24, -0x1, RZ ;  /* 0xffffffff18197810 */ /* 0x000fc80007ffe0ff */
[----:B------:R-:W-:-:S04]  /*1400*/  ISETP.GT.U32.AND P0, PT, R26, 0xfd, PT ;  /* 0x000000fd1a00780c */ /* 0x000fc80003f04070 */
[----:B------:R-:W-:-:S13]  /*1410*/  ISETP.GT.U32.OR P0, PT, R25, 0xfd, P0 ;  /* 0x000000fd1900780c */ /* 0x000fda0000704470 */
[----:B------:R-:W-:Y:S01]  /*1420*/  @!P0 IMAD.MOV.U32 R23, RZ, RZ, RZ ;  /* 0x000000ffff178224 */ /* 0x000fe200078e00ff */
[----:B------:R-:W-:Y:S06]  /*1430*/  @!P0 BRA `(.L_x_18) ;  /* 0x00000000005c8947 */ /* 0x000fec0003800000 */
[----:B------:R-:W-:Y:S02]  /*1440*/  FSETP.GTU.FTZ.AND P0, PT, |R0|, +INF , PT ;  /* 0x7f8000000000780b */ /* 0x000fe40003f1c200 */
[----:B------:R-:W-:-:S04]  /*1450*/  FSETP.GTU.FTZ.AND P1, PT, |R3|, +INF , PT ;  /* 0x7f8000000300780b */ /* 0x000fc80003f3c200 */
[----:B------:R-:W-:-:S13]  /*1460*/  PLOP3.LUT P0, PT, P0, P1, PT, 0xf8, 0x8f ;  /* 0x00000000008f781c */ /* 0x000fda0000703f70 */
[----:B------:R-:W-:Y:S05]  /*1470*/  @P0 BRA `(.L_x_19) ;  /* 0x00000004004c0947 */ /* 0x000fea0003800000 */
[----:B------:R-:W-:-:S13]  /*1480*/  LOP3.LUT P0, RZ, R3, 0x7fffffff, R0, 0xc8, !PT ;  /* 0x7fffffff03ff7812 */ /* 0x000fda000780c800 */
[----:B------:R-:W-:Y:S05]  /*1490*/  @!P0 BRA `(.L_x_20) ;  /* 0x00000004003c8947 */ /* 0x000fea0003800000 */
[C---:B------:R-:W-:Y:S02]  /*14a0*/  FSETP.NEU.FTZ.AND P1, PT, |R0|.reuse, +INF , PT ;  /* 0x7f8000000000780b */ /* 0x040fe40003f3d200 */
[----:B------:R-:W-:Y:S02]  /*14b0*/  FSETP.NEU.FTZ.AND P2, PT, |R3|, +INF , PT ;  /* 0x7f8000000300780b */ /* 0x000fe40003f5d200 */
[----:B------:R-:W-:-:S11]  /*14c0*/  FSETP.NEU.FTZ.AND P0, PT, |R0|, +INF , PT ;  /* 0x7f8000000000780b */ /* 0x000fd60003f1d200 */
[----:B------:R-:W-:Y:S05]  /*14d0*/  @!P2 BRA !P1, `(.L_x_20) ;  /* 0x00000004002ca947 */ /* 0x000fea0004800000 */
[----:B------:R-:W-:-:S04]  /*14e0*/  LOP3.LUT P1, RZ, R0, 0x7fffffff, RZ, 0xc0, !PT ;  /* 0x7fffffff00ff7812 */ /* 0x000fc8000782c0ff */
[----:B------:R-:W-:-:S13]  /*14f0*/  PLOP3.LUT P1, PT, P2, P1, PT, 0x2f, 0xf2 ;  /* 0x0000000000f2781c */ /* 0x000fda0001722577 */
[----:B------:R-:W-:Y:S05]  /*1500*/  @P1 BRA `(.L_x_21) ;  /* 0x0000000400181947 */ /* 0x000fea0003800000 */
[----:B------:R-:W-:-:S04]  /*1510*/  LOP3.LUT P1, RZ, R3, 0x7fffffff, RZ, 0xc0, !PT ;  /* 0x7fffffff03ff7812 */ /* 0x000fc8000782c0ff */
[----:B------:R-:W-:-:S13]  /*1520*/  PLOP3.LUT P0, PT, P0, P1, PT, 0x2f, 0xf2 ;  /* 0x0000000000f2781c */ /* 0x000fda0000702577 */
[----:B------:R-:W-:Y:S05]  /*1530*/  @P0 BRA `(.L_x_22) ;  /* 0x0000000400000947 */ /* 0x000fea0003800000 */
[----:B------:R-:W-:Y:S02]  /*1540*/  ISETP.GE.AND P0, PT, R25, RZ, PT ;  /* 0x000000ff1900720c */ /* 0x000fe40003f06270 */
[----:B------:R-:W-:-:S11]  /*1550*/  ISETP.GE.AND P1, PT, R26, RZ, PT ;  /* 0x000000ff1a00720c */ /* 0x000fd60003f26270 */
[----:B------:R-:W-:Y:S02]  /*1560*/  @P0 IMAD.MOV.U32 R23, RZ, RZ, RZ ;  /* 0x000000ffff170224 */ /* 0x000fe400078e00ff */
[----:B------:R-:W-:Y:S01]  /*1570*/  @!P0 FFMA R0, R0, 1.84467440737095516160e+19, RZ ;  /* 0x5f80000000008823 */ /* 0x000fe200000000ff */
[----:B------:R-:W-:Y:S02]  /*1580*/  @!P0 IMAD.MOV.U32 R23, RZ, RZ, -0x40 ;  /* 0xffffffc0ff178424 */ /* 0x000fe400078e00ff */
[----:B------:R-:W-:-:S03]  /*1590*/  @!P1 FFMA R3, R3, 1.84467440737095516160e+19, RZ ;  /* 0x5f80000003039823 */ /* 0x000fc600000000ff */
[----:B------:R-:W-:-:S07]  /*15a0*/  @!P1 IADD3 R23, PT, PT, R23, 0x40, RZ ;  /* 0x0000004017179810 */ /* 0x000fce0007ffe0ff */
.L_x_18:
[----:B------:R-:W-:Y:S01]  /*15b0*/  LEA R26, R22, 0xc0800000, 0x17 ;  /* 0xc0800000161a7811 */ /* 0x000fe200078eb8ff */
[----:B------:R-:W-:Y:S01]  /*15c0*/  VIADD R25, R24, 0xffffff81 ;  /* 0xffffff8118197836 */ /* 0x000fe20000000000 */
[----:B------:R-:W-:Y:S03]  /*15d0*/  BSSY.RECONVERGENT B4, `(.L_x_23) ;  /* 0x0000035000047945 */ /* 0x000fe60003800200 */
[----:B------:R-:W-:Y:S02]  /*15e0*/  IMAD.IADD R26, R3, 0x1, -R26 ;  /* 0x00000001031a7824 */ /* 0x000fe400078e0a1a */
[C---:B------:R-:W-:Y:S02]  /*15f0*/  IMAD R0, R25.reuse, -0x800000, R0 ;  /* 0xff80000019007824 */ /* 0x040fe400078e0200 */
[----:B------:R0:W1:Y:S01]  /*1600*/  MUFU.RCP R28, R26 ;  /* 0x0000001a001c7308 */ /* 0x0000620000001000 */
[----:B------:R-:W-:Y:S01]  /*1610*/  FADD.FTZ R27, -R26, -RZ ;  /* 0x800000ff1a1b7221 */ /* 0x000fe20000010100 */
[----:B0-----:R-:W-:-:S05]  /*1620*/  IADD3 R26, PT, PT, R25, 0x7f, -R22 ;  /* 0x0000007f191a7810 */ /* 0x001fca0007ffe816 */
[----:B------:R-:W-:Y:S02]  /*1630*/  IMAD.IADD R23, R26, 0x1, R23 ;  /* 0x000000011a177824 */ /* 0x000fe400078e0217 */
[----:B-1----:R-:W-:-:S04]  /*1640*/  FFMA R3, R28, R27, 1 ;  /* 0x3f8000001c037423 */ /* 0x002fc8000000001b */
[----:B------:R-:W-:-:S04]  /*1650*/  FFMA R3, R28, R3, R28 ;  /* 0x000000031c037223 */ /* 0x000fc8000000001c */
[----:B------:R-:W-:-:S04]  /*1660*/  FFMA R24, R0, R3, RZ ;  /* 0x0000000300187223 */ /* 0x000fc800000000ff */
[----:B------:R-:W-:-:S04]  /*1670*/  FFMA R28, R27, R24, R0 ;  /* 0x000000181b1c7223 */ /* 0x000fc80000000000 */
[----:B------:R-:W-:-:S04]  /*1680*/  FFMA R24, R3, R28, R24 ;  /* 0x0000001c03187223 */ /* 0x000fc80000000018 */
[----:B------:R-:W-:-:S04]  /*1690*/  FFMA R27, R27, R24, R0 ;  /* 0x000000181b1b7223 */ /* 0x000fc80000000000 */
[----:B------:R-:W-:-:S05]  /*16a0*/  FFMA R0, R3, R27, R24 ;  /* 0x0000001b03007223 */ /* 0x000fca0000000018 */
[----:B------:R-:W-:-:S04]  /*16b0*/  SHF.R.U32.HI R22, RZ, 0x17, R0 ;  /* 0x00000017ff167819 */ /* 0x000fc80000011600 */
[----:B------:R-:W-:-:S04]  /*16c0*/  LOP3.LUT R22, R22, 0xff, RZ, 0xc0, !PT ;  /* 0x000000ff16167812 */ /* 0x000fc800078ec0ff */
[----:B------:R-:W-:-:S05]  /*16d0*/  IADD3 R22, PT, PT, R22, R23, RZ ;  /* 0x0000001716167210 */ /* 0x000fca0007ffe0ff */
[----:B------:R-:W-:-:S05]  /*16e0*/  VIADD R25, R22, 0xffffffff ;  /* 0xffffffff16197836 */ /* 0x000fca0000000000 */
[----:B------:R-:W-:-:S13]  /*16f0*/  ISETP.GE.U32.AND P0, PT, R25, 0xfe, PT ;  /* 0x000000fe1900780c */ /* 0x000fda0003f06070 */
[----:B------:R-:W-:Y:S05]  /*1700*/  @!P0 BRA `(.L_x_24) ;  /* 0x0000000000808947 */ /* 0x000fea0003800000 */
[----:B------:R-:W-:-:S13]  /*1710*/  ISETP.GT.AND P0, PT, R22, 0xfe, PT ;  /* 0x000000fe1600780c */ /* 0x000fda0003f04270 */
[----:B------:R-:W-:Y:S05]  /*1720*/  @P0 BRA `(.L_x_25) ;  /* 0x00000000006c0947 */ /* 0x000fea0003800000 */
[----:B------:R-:W-:-:S13]  /*1730*/  ISETP.GE.AND P0, PT, R22, 0x1, PT ;  /* 0x000000011600780c */ /* 0x000fda0003f06270 */
[----:B------:R-:W-:Y:S05]  /*1740*/  @P0 BRA `(.L_x_26) ;  /* 0x0000000000740947 */ /* 0x000fea0003800000 */
[----:B------:R-:W-:Y:S02]  /*1750*/  ISETP.GE.AND P0, PT, R22, -0x18, PT ;  /* 0xffffffe81600780c */ /* 0x000fe40003f06270 */
[----:B------:R-:W-:-:S11]  /*1760*/  LOP3.LUT R0, R0, 0x80000000, RZ, 0xc0, !PT ;  /* 0x8000000000007812 */ /* 0x000fd600078ec0ff */
[----:B------:R-:W-:Y:S05]  /*1770*/  @!P0 BRA `(.L_x_26) ;  /* 0x0000000000688947 */ /* 0x000fea0003800000 */
[-C--:B------:R-:W-:Y:S01]  /*1780*/  FFMA.RZ R23, R3, R27.reuse, R24 ;  /* 0x0000001b03177223 */ /* 0x080fe2000000c018 */
[C---:B------:R-:W-:Y:S01]  /*1790*/  VIADD R26, R22.reuse, 0x20 ;  /* 0x00000020161a7836 */ /* 0x040fe20000000000 */
[C---:B------:R-:W-:Y:S02]  /*17a0*/  ISETP.NE.AND P2, PT, R22.reuse, RZ, PT ;  /* 0x000000ff1600720c */ /* 0x040fe40003f45270 */
[----:B------:R-:W-:Y:S01]  /*17b0*/  ISETP.NE.AND P1, PT, R22, RZ, PT ;  /* 0x000000ff1600720c */ /* 0x000fe20003f25270 */
[----:B------:R-:W-:Y:S01]  /*17c0*/  IMAD.MOV R22, RZ, RZ, -R22 ;  /* 0x000000ffff167224 */ /* 0x000fe200078e0a16 */
[----:B------:R-:W-:Y:S01]  /*17d0*/  LOP3.LUT R25, R23, 0x7fffff, RZ, 0xc0, !PT ;  /* 0x007fffff17197812 */ /* 0x000fe200078ec0ff */
[CCC-:B------:R-:W-:Y:S01]  /*17e0*/  FFMA.RP R23, R3.reuse, R27.reuse, R24.reuse ;  /* 0x0000001b03177223 */ /* 0x1c0fe20000008018 */
[----:B------:R-:W-:Y:S02]  /*17f0*/  FFMA.RM R24, R3, R27, R24 ;  /* 0x0000001b03187223 */ /* 0x000fe40000004018 */
[----:B------:R-:W-:-:S02]  /*1800*/  LOP3.LUT R25, R25, 0x800000, RZ, 0xfc, !PT ;  /* 0x0080000019197812 */ /* 0x000fc400078efcff */
[----:B------:R-:W-:Y:S02]  /*1810*/  SEL R22, R22, RZ, P2 ;  /* 0x000000ff16167207 */ /* 0x000fe40001000000 */
[----:B------:R-:W-:Y:S02]  /*1820*/  SHF.L.U32 R26, R25, R26, RZ ;  /* 0x0000001a191a7219 */ /* 0x000fe400000006ff */
[----:B------:R-:W-:Y:S02]  /*1830*/  FSETP.NEU.FTZ.AND P0, PT, R23, R24, PT ;  /* 0x000000181700720b */ /* 0x000fe40003f1d000 */
[----:B------:R-:W-:Y:S02]  /*1840*/  ISETP.NE.AND P1, PT, R26, RZ, P1 ;  /* 0x000000ff1a00720c */ /* 0x000fe40000f25270 */
[----:B------:R-:W-:Y:S02]  /*1850*/  SHF.R.U32.HI R22, RZ, R22, R25 ;  /* 0x00000016ff167219 */ /* 0x000fe40000011619 */
[----:B------:R-:W-:-:S02]  /*1860*/  PLOP3.LUT P0, PT, P0, P1, PT, 0xf8, 0x8f ;  /* 0x00000000008f781c */ /* 0x000fc40000703f70 */
[----:B------:R-:W-:Y:S02]  /*1870*/  SHF.R.U32.HI R24, RZ, 0x1, R22 ;  /* 0x00000001ff187819 */ /* 0x000fe40000011616 */
[----:B------:R-:W-:-:S04]  /*1880*/  SEL R3, RZ, 0x1, !P0 ;  /* 0x00000001ff037807 */ /* 0x000fc80004000000 */
[----:B------:R-:W-:-:S04]  /*1890*/  LOP3.LUT R3, R3, 0x1, R24, 0xf8, !PT ;  /* 0x0000000103037812 */ /* 0x000fc800078ef818 */
[----:B------:R-:W-:-:S04]  /*18a0*/  LOP3.LUT R3, R3, R22, RZ, 0xc0, !PT ;  /* 0x0000001603037212 */ /* 0x000fc800078ec0ff */
[----:B------:R-:W-:-:S04]  /*18b0*/  IADD3 R3, PT, PT, R24, R3, RZ ;  /* 0x0000000318037210 */ /* 0x000fc80007ffe0ff */
[----:B------:R-:W-:Y:S01]  /*18c0*/  LOP3.LUT R0, R3, R0, RZ, 0xfc, !PT ;  /* 0x0000000003007212 */ /* 0x000fe200078efcff */
[----:B------:R-:W-:Y:S06]  /*18d0*/  BRA `(.L_x_26) ;  /* 0x0000000000107947 */ /* 0x000fec0003800000 */
.L_x_25:
[----:B------:R-:W-:-:S04]  /*18e0*/  LOP3.LUT R0, R0, 0x80000000, RZ, 0xc0, !PT ;  /* 0x8000000000007812 */ /* 0x000fc800078ec0ff */
[----:B------:R-:W-:Y:S01]  /*18f0*/  LOP3.LUT R0, R0, 0x7f800000, RZ, 0xfc, !PT ;  /* 0x7f80000000007812 */ /* 0x000fe200078efcff */
[----:B------:R-:W-:Y:S06]  /*1900*/  BRA `(.L_x_26) ;  /* 0x0000000000047947 */ /* 0x000fec0003800000 */
.L_x_24:
[----:B------:R-:W-:-:S07]  /*1910*/  IMAD R0, R23, 0x800000, R0 ;  /* 0x0080000017007824 */ /* 0x000fce00078e0200 */
.L_x_26:
[----:B------:R-:W-:Y:S05]  /*1920*/  BSYNC.RECONVERGENT B4 ;  /* 0x0000000000047941 */ /* 0x000fea0003800200 */
.L_x_23:
[----:B------:R-:W-:Y:S05]  /*1930*/  BRA `(.L_x_27) ;  /* 0x0000000000207947 */ /* 0x000fea0003800000 */
.L_x_22:
[----:B------:R-:W-:-:S04]  /*1940*/  LOP3.LUT R0, R3, 0x80000000, R0, 0x48, !PT ;  /* 0x8000000003007812 */ /* 0x000fc800078e4800 */
[----:B------:R-:W-:Y:S01]  /*1950*/  LOP3.LUT R0, R0, 0x7f800000, RZ, 0xfc, !PT ;  /* 0x7f80000000007812 */ /* 0x000fe200078efcff */
[----:B------:R-:W-:Y:S06]  /*1960*/  BRA `(.L_x_27) ;  /* 0x0000000000147947 */ /* 0x000fec0003800000 */
.L_x_21:
[----:B------:R-:W-:Y:S01]  /*1970*/  LOP3.LUT R0, R3, 0x80000000, R0, 0x48, !PT ;  /* 0x8000000003007812 */ /* 0x000fe200078e4800 */
[----:B------:R-:W-:Y:S06]  /*1980*/  BRA `(.L_x_27) ;  /* 0x00000000000c7947 */ /* 0x000fec0003800000 */
.L_x_20:
[----:B------:R-:W0:Y:S01]  /*1990*/  MUFU.RSQ R0, -QNAN ;  /* 0xffc0000000007908 */ /* 0x000e220000001400 */
[----:B------:R-:W-:Y:S05]  /*19a0*/  BRA `(.L_x_27) ;  /* 0x0000000000047947 */ /* 0x000fea0003800000 */
.L_x_19:
[----:B------:R-:W-:-:S07]  /*19b0*/  FADD.FTZ R0, R0, R3 ;  /* 0x0000000300007221 */ /* 0x000fce0000010000 */
.L_x_27:
[----:B------:R-:W-:Y:S05]  /*19c0*/  BSYNC.RECONVERGENT B3 ;  /* 0x0000000000037941 */ /* 0x000fea0003800200 */
.L_x_17:
[----:B------:R-:W-:-:S04]  /*19d0*/  IMAD.MOV.U32 R3, RZ, RZ, 0x0 ;  /* 0x00000000ff037424 */ /* 0x000fc800078e00ff */
[----:B0-----:R-:W-:Y:S05]  /*19e0*/  RET.REL.NODEC R2 `(intervals_to_values) ;  /* 0xffffffe402847950 */ /* 0x001fea0003c3ffff */
.L_x_28:
[----:B------:R-:W-:-:S00]  /*19f0*/  BRA `(.L_x_28) ;  /* 0xfffffffc00fc7947 */ /* 0x000fc0000383ffff */
[----:B------:R-:W-:-:S00]  /*1a00*/  NOP ;  /* 0x0000000000007918 */ /* 0x000fc00000000000 */
[----:B------:R-:W-:-:S00]  /*1a10*/  NOP ;  /* 0x0000000000007918 */ /* 0x000fc00000000000 */
[----:B------:R-:W-:-:S00]  /*1a20*/  NOP ;  /* 0x0000000000007918 */ /* 0x000fc00000000000 */
[----:B------:R-:W-:-:S00]  /*1a30*/  NOP ;  /* 0x0000000000007918 */ /* 0x000fc00000000000 */
[----:B------:R-:W-:-:S00]  /*1a40*/  NOP ;  /* 0x0000000000007918 */ /* 0x000fc00000000000 */
[----:B------:R-:W-:-:S00]  /*1a50*/  NOP ;  /* 0x0000000000007918 */ /* 0x000fc00000000000 */
[----:B------:R-:W-:-:S00]  /*1a60*/  NOP ;  /* 0x0000000000007918 */ /* 0x000fc00000000000 */
[----:B------:R-:W-:-:S00]  /*1a70*/  NOP ;  /* 0x0000000000007918 */ /* 0x000fc00000000000 */
.L_x_29:


//--------------------- .nv.shared.reserved.0     --------------------------
	.section	.nv.shared.reserved.0,"aw",@nobits
	.weak		__nv_reservedSMEM_offset_0_alias
	.size		__nv_reservedSMEM_offset_0_alias, 0, 64
	.other		__nv_reservedSMEM_offset_0_alias,@"STO_CUDA_RESERVED_SHARED STV_DEFAULT"
__nv_reservedSMEM_offset_0_alias:
	.zero		0
	.zero		64


//--------------------- .nv.constant0.intervals_to_values --------------------------
	.section	.nv.constant0.intervals_to_values,"a",@progbits
	.sectionflags	@""
	.align	4
.nv.constant0.intervals_to_values:
	.zero		984


//--------------------- SYMBOLS --------------------------

	.type		.nv.reservedSmem.offset0,@object
	.size		.nv.reservedSmem.offset0,0x4
